// auto-generated by cutlass_sweep.gemm — config: {"arch": "sm_90", "cluster_m": 1, "cluster_n": 1, "dtype": "e4m3", "dtype_b": "e4m3", "layout": "nt", "stages": 3, "tile_k": 64, "tile_m": 256, "tile_n": 256}
#include "cutlass/cutlass.h"
#include "cutlass/gemm/collective/collective_builder.hpp"
#include "cutlass/gemm/device/gemm_universal_adapter.h"
#include "cutlass/gemm/kernel/gemm_universal.hpp"
#include "cutlass/epilogue/collective/collective_builder.hpp"

using ElemA = cutlass::float_e4m3_t;
using ElemB = cutlass::float_e4m3_t;
using ElemCD = cutlass::float_e4m3_t;
using Acc  = float;
using TileShape    = cute::Shape<cute::_256, cute::_256, cute::_64>;
using ClusterShape = cute::Shape<cute::_1, cute::_1, cute::_1>;

using CollectiveEpilogue = typename cutlass::epilogue::collective::CollectiveBuilder<
    cutlass::arch::Sm90, cutlass::arch::OpClassTensorOp,
    TileShape, ClusterShape,
    cutlass::epilogue::collective::EpilogueTileAuto,
    Acc, Acc,
    ElemCD, cutlass::layout::RowMajor, 128 / cutlass::sizeof_bits<ElemCD>::value,
    ElemCD, cutlass::layout::RowMajor, 128 / cutlass::sizeof_bits<ElemCD>::value,
    cutlass::epilogue::collective::EpilogueScheduleAuto
  >::CollectiveOp;

using CollectiveMainloop = typename cutlass::gemm::collective::CollectiveBuilder<
    cutlass::arch::Sm90, cutlass::arch::OpClassTensorOp,
    ElemA, cutlass::layout::RowMajor, 128 / cutlass::sizeof_bits<ElemA>::value,
    ElemB, cutlass::layout::ColumnMajor, 128 / cutlass::sizeof_bits<ElemB>::value,
    Acc,
    TileShape, ClusterShape,
    cutlass::gemm::collective::StageCount<3>,
    cutlass::gemm::collective::KernelScheduleAuto
  >::CollectiveOp;

using GemmKernel = cutlass::gemm::kernel::GemmUniversal<
    cute::Shape<int,int,int,int>,
    CollectiveMainloop,
    CollectiveEpilogue
>;
using Gemm = cutlass::gemm::device::GemmUniversalAdapter<GemmKernel>;

// Force the device kernel symbol into the cubin without needing a host main.
auto* _anchor = &cutlass::device_kernel<GemmKernel>;


// ===== COMPILED SASS (sm_90a) =====

	.target	sm_90a

	.elftype	@"ET_EXEC"


//--------------------- .note.nv.tkinfo           --------------------------
	.section	.note.nv.tkinfo,"",@"SHT_NOTE"
	.sectionflags	@"SHF_NOTE_NV_TKINFO"
	.tkinfo
        /*0018*/ 	.word	0x00000002
        /*0030*/ 	.string	""
        /*0030*/ 	.string	"ptxas"
        /*0030*/ 	.string	"Cuda compilation tools, release 13.0, V13.0.88"
        /*0030*/ 	.string	"Build cuda_13.0.r13.0/compiler.36424714_0"
        /*0030*/ 	.string	"-arch sm_90a -m 64 "



//--------------------- .note.nv.cuinfo           --------------------------
	.section	.note.nv.cuinfo,"",@"SHT_NOTE"
	.sectionflags	@"SHF_NOTE_NV_CUINFO"
        /*0018*/ 	.short	0x0002
        /*001a*/ 	.short	0x005a
        /*001c*/ 	.short	0x0082
	.zero		2


//--------------------- .nv.info                  --------------------------
	.section	.nv.info,"",@"SHT_CUDA_INFO"
	.align	4


	//----- nvinfo : EIATTR_REGCOUNT
	.align		4
        /*0000*/ 	.byte	0x04, 0x2f
        /*0002*/ 	.short	(.L_12 - .L_11)
	.align		4
.L_11:
        /*0004*/ 	.word	index@(_ZN7cutlass13device_kernelINS_4gemm6kernel13GemmUniversalIN4cute5tupleIJiiiiEEENS1_10collective13CollectiveMmaINS1_37MainloopSm90TmaGmmaWarpSpecializedFP8ILi3ENS5_IJNS4_1CILi1EEESB_SB_EEENS1_35KernelTmaWarpSpecializedCooperativeEEENS5_IJNSA_ILi256EEESF_NSA_ILi64EEEEEENS_12float_e4m3_tENS5_IJlSB_lEEESI_SJ_NS4_8TiledMMAINS4_8MMA_AtomIJNS4_4SM904GMMA31MMA_64x256x32_F32E4M3E4M3_SS_TNILNSN_7ScaleInE1ELSP_1EEEEEENS4_6LayoutINS5_IJNSA_ILi2EEESB_SB_EEENS5_IJSB_NSA_ILi0EEESV_EEEEENS5_IJNS4_10UnderscoreESY_SY_EEEEENS4_13SM90_TMA_LOADENS4_14ComposedLayoutINS4_7SwizzleILi2ELi4ELi3EEENS4_18smem_ptr_flag_bitsILi8EEENSS_INS5_IJNSA_ILi8EEESG_EEENS5_IJSG_SB_EEEEEEEvNS4_8identityES11_S1B_vS1C_EENS_8epilogue10collective6detail29Sm90TmaWarpSpecializedAdapterINS1F_15DefaultEpilogueISI_SJ_SJ_NS1E_6thread17LinearCombinationISI_Li1EffLNS1J_9ScaleType4KindE0ELNS_15FloatRoundStyleE2ESI_EENS1_15EpilogueDefaultEEEEEvvEEEEvNT_6ParamsE)
        /*0008*/ 	.word	0x000000a8


	//----- nvinfo : EIATTR_FRAME_SIZE
	.align		4
.L_12:
        /*000c*/ 	.byte	0x04, 0x11
        /*000e*/ 	.short	(.L_14 - .L_13)
	.align		4
.L_13:
        /*0010*/ 	.word	index@(_ZN7cutlass13device_kernelINS_4gemm6kernel13GemmUniversalIN4cute5tupleIJiiiiEEENS1_10collective13CollectiveMmaINS1_37MainloopSm90TmaGmmaWarpSpecializedFP8ILi3ENS5_IJNS4_1CILi1EEESB_SB_EEENS1_35KernelTmaWarpSpecializedCooperativeEEENS5_IJNSA_ILi256EEESF_NSA_ILi64EEEEEENS_12float_e4m3_tENS5_IJlSB_lEEESI_SJ_NS4_8TiledMMAINS4_8MMA_AtomIJNS4_4SM904GMMA31MMA_64x256x32_F32E4M3E4M3_SS_TNILNSN_7ScaleInE1ELSP_1EEEEEENS4_6LayoutINS5_IJNSA_ILi2EEESB_SB_EEENS5_IJSB_NSA_ILi0EEESV_EEEEENS5_IJNS4_10UnderscoreESY_SY_EEEEENS4_13SM90_TMA_LOADENS4_14ComposedLayoutINS4_7SwizzleILi2ELi4ELi3EEENS4_18smem_ptr_flag_bitsILi8EEENSS_INS5_IJNSA_ILi8EEESG_EEENS5_IJSG_SB_EEEEEEEvNS4_8identityES11_S1B_vS1C_EENS_8epilogue10collective6detail29Sm90TmaWarpSpecializedAdapterINS1F_15DefaultEpilogueISI_SJ_SJ_NS1E_6thread17LinearCombinationISI_Li1EffLNS1J_9ScaleType4KindE0ELNS_15FloatRoundStyleE2ESI_EENS1_15EpilogueDefaultEEEEEvvEEEEvNT_6ParamsE)
        /*0014*/ 	.word	0x00000870


	//----- nvinfo : EIATTR_MIN_STACK_SIZE
	.align		4
.L_14:
        /*0018*/ 	.byte	0x04, 0x12
        /*001a*/ 	.short	(.L_16 - .L_15)
	.align		4
.L_15:
        /*001c*/ 	.word	index@(_ZN7cutlass13device_kernelINS_4gemm6kernel13GemmUniversalIN4cute5tupleIJiiiiEEENS1_10collective13CollectiveMmaINS1_37MainloopSm90TmaGmmaWarpSpecializedFP8ILi3ENS5_IJNS4_1CILi1EEESB_SB_EEENS1_35KernelTmaWarpSpecializedCooperativeEEENS5_IJNSA_ILi256EEESF_NSA_ILi64EEEEEENS_12float_e4m3_tENS5_IJlSB_lEEESI_SJ_NS4_8TiledMMAINS4_8MMA_AtomIJNS4_4SM904GMMA31MMA_64x256x32_F32E4M3E4M3_SS_TNILNSN_7ScaleInE1ELSP_1EEEEEENS4_6LayoutINS5_IJNSA_ILi2EEESB_SB_EEENS5_IJSB_NSA_ILi0EEESV_EEEEENS5_IJNS4_10UnderscoreESY_SY_EEEEENS4_13SM90_TMA_LOADENS4_14ComposedLayoutINS4_7SwizzleILi2ELi4ELi3EEENS4_18smem_ptr_flag_bitsILi8EEENSS_INS5_IJNSA_ILi8EEESG_EEENS5_IJSG_SB_EEEEEEEvNS4_8identityES11_S1B_vS1C_EENS_8epilogue10collective6detail29Sm90TmaWarpSpecializedAdapterINS1F_15DefaultEpilogueISI_SJ_SJ_NS1E_6thread17LinearCombinationISI_Li1EffLNS1J_9ScaleType4KindE0ELNS_15FloatRoundStyleE2ESI_EENS1_15EpilogueDefaultEEEEEvvEEEEvNT_6ParamsE)
        /*0020*/ 	.word	0x00000870
.L_16:


//--------------------- .nv.compat                --------------------------
	.section	.nv.compat,"",@"SHT_CUDA_COMPAT_INFO"
	.align	4
        /*0000*/ 	.byte	0x02, 0x09, 0x01, 0x00, 0x02, 0x02, 0x04, 0x00, 0x02, 0x05, 0x05, 0x00, 0x03, 0x07, 0x01, 0x01
        /*0010*/ 	.byte	0x02, 0x03, 0x01, 0x00, 0x02, 0x06, 0x01, 0x00, 0x04, 0x0b, 0x08, 0x00, 0x00, 0x00, 0x00, 0x00
        /*0020*/ 	.byte	0x00, 0x00, 0x00, 0x00


//--------------------- .nv.info._ZN7cutlass13device_kernelINS_4gemm6kernel13GemmUniversalIN4cute5tupleIJiiiiEEENS1_10collective13CollectiveMmaINS1_37MainloopSm90TmaGmmaWarpSpecializedFP8ILi3ENS5_IJNS4_1CILi1EEESB_SB_EEENS1_35KernelTmaWarpSpecializedCooperativeEEENS5_IJNSA_ILi256EEESF_NSA_ILi64EEEEEENS_12float_e4m3_tENS5_IJlSB_lEEESI_SJ_NS4_8TiledMMAINS4_8MMA_AtomIJNS4_4SM904GMMA31MMA_64x256x32_F32E4M3E4M3_SS_TNILNSN_7ScaleInE1ELSP_1EEEEEENS4_6LayoutINS5_IJNSA_ILi2EEESB_SB_EEENS5_IJSB_NSA_ILi0EEESV_EEEEENS5_IJNS4_10UnderscoreESY_SY_EEEEENS4_13SM90_TMA_LOADENS4_14ComposedLayoutINS4_7SwizzleILi2ELi4ELi3EEENS4_18smem_ptr_flag_bitsILi8EEENSS_INS5_IJNSA_ILi8EEESG_EEENS5_IJSG_SB_EEEEEEEvNS4_8identityES11_S1B_vS1C_EENS_8epilogue10collective6detail29Sm90TmaWarpSpecializedAdapterINS1F_15DefaultEpilogueISI_SJ_SJ_NS1E_6thread17LinearCombinationISI_Li1EffLNS1J_9ScaleType4KindE0ELNS_15FloatRoundStyleE2ESI_EENS1_15EpilogueDefaultEEEEEvvEEEEvNT_6ParamsE --------------------------
	.section	.nv.info._ZN7cutlass13device_kernelINS_4gemm6kernel13GemmUniversalIN4cute5tupleIJiiiiEEENS1_10collective13CollectiveMmaINS1_37MainloopSm90TmaGmmaWarpSpecializedFP8ILi3ENS5_IJNS4_1CILi1EEESB_SB_EEENS1_35KernelTmaWarpSpecializedCooperativeEEENS5_IJNSA_ILi256EEESF_NSA_ILi64EEEEEENS_12float_e4m3_tENS5_IJlSB_lEEESI_SJ_NS4_8TiledMMAINS4_8MMA_AtomIJNS4_4SM904GMMA31MMA_64x256x32_F32E4M3E4M3_SS_TNILNSN_7ScaleInE1ELSP_1EEEEEENS4_6LayoutINS5_IJNSA_ILi2EEESB_SB_EEENS5_IJSB_NSA_ILi0EEESV_EEEEENS5_IJNS4_10UnderscoreESY_SY_EEEEENS4_13SM90_TMA_LOADENS4_14ComposedLayoutINS4_7SwizzleILi2ELi4ELi3EEENS4_18smem_ptr_flag_bitsILi8EEENSS_INS5_IJNSA_ILi8EEESG_EEENS5_IJSG_SB_EEEEEEEvNS4_8identityES11_S1B_vS1C_EENS_8epilogue10collective6detail29Sm90TmaWarpSpecializedAdapterINS1F_15DefaultEpilogueISI_SJ_SJ_NS1E_6thread17LinearCombinationISI_Li1EffLNS1J_9ScaleType4KindE0ELNS_15FloatRoundStyleE2ESI_EENS1_15EpilogueDefaultEEEEEvvEEEEvNT_6ParamsE,"",@"SHT_CUDA_INFO"
	.sectionflags	@""
	.align	4


	//----- nvinfo : EIATTR_CUDA_API_VERSION
	.align		4
        /*0000*/ 	.byte	0x04, 0x37
        /*0002*/ 	.short	(.L_18 - .L_17)
.L_17:
        /*0004*/ 	.word	0x00000082


	//----- nvinfo : EIATTR_KPARAM_INFO
	.align		4
.L_18:
        /*0008*/ 	.byte	0x04, 0x17
        /*000a*/ 	.short	(.L_20 - .L_19)
.L_19:
        /*000c*/ 	.word	0x00000000
        /*0010*/ 	.short	0x0000
        /*0012*/ 	.short	0x0070
        /*0014*/ 	.byte	0x00, 0xf0, 0x01, 0x10


	//----- nvinfo : EIATTR_SPARSE_MMA_MASK
	.align		4
.L_20:
        /*0018*/ 	.byte	0x03, 0x50
        /*001a*/ 	.short	0x0000


	//----- nvinfo : EIATTR_MAXREG_COUNT
	.align		4
        /*001c*/ 	.byte	0x03, 0x1b
        /*001e*/ 	.short	0x00a8


	//----- nvinfo : EIATTR_NUM_BARRIERS
	.align		4
        /*0020*/ 	.byte	0x02, 0x4c
        /*0022*/ 	.byte	0x01
	.zero		1


	//----- nvinfo : EIATTR_ANNOTATIONS
	.align		4
        /*0024*/ 	.byte	0x04, 0x55
        /*0026*/ 	.short	(.L_22 - .L_21)


	//   ....[0]....
.L_21:
        /*0028*/ 	.word	0x00000001
        /*002c*/ 	.byte	0x70, 0x05, 0x00, 0x00, 0x01, 0x00, 0x00, 0x00, 0x90, 0x05, 0x00, 0x00, 0x01, 0x00, 0x00, 0x00
        /* <DEDUP_REMOVED lines=1579> */
        /*62ec*/ 	.byte	0x90, 0x50, 0x02, 0x00


	//----- nvinfo : EIATTR_MERCURY_ISA_VERSION
	.align		4
.L_22:
        /*62f0*/ 	.byte	0x03, 0x5f
        /*62f2*/ 	.short	0x0101


	//----- nvinfo : EIATTR_INT_WARP_WIDE_INSTR_OFFSETS
	.align		4
        /*62f4*/ 	.byte	0x04, 0x31
        /*62f6*/ 	.short	(.L_24 - .L_23)


	//   ....[0]....
.L_23:
        /*62f8*/ 	.word	0x00000460


	//   ....[1]....
        /*62fc*/ 	.word	0x00000480


	//   ....[2]....
        /*6300*/ 	.word	0x00000580


	//----- nvinfo : EIATTR_COOP_GROUP_MASK_REGIDS
	.align		4
.L_24:
        /*6304*/ 	.byte	0x04, 0x29
        /*6306*/ 	.short	(.L_26 - .L_25)


	//   ....[0]....
.L_25:
        /*6308*/ 	.word	0xffffffff


	//   ....[1]....
        /*630c*/ 	.word	0xffffffff


	//   ....[2]....
        /*6310*/ 	.word	0xffffffff


	//   ....[3]....
        /*6314*/ 	.word	0xffffffff


	//   ....[4]....
        /*6318*/ 	.word	0xffffffff


	//----- nvinfo : EIATTR_COOP_GROUP_INSTR_OFFSETS
	.align		4
.L_26:
        /*631c*/ 	.byte	0x04, 0x28
        /*631e*/ 	.short	(.L_28 - .L_27)


	//   ....[0]....
.L_27:
        /*6320*/ 	.word	0x00000070


	//   ....[1]....
        /*6324*/ 	.word	0x00000080


	//   ....[2]....
        /*6328*/ 	.word	0x000001a0


	//   ....[3]....
        /*632c*/ 	.word	0x000003a0


	//   ....[4]....
        /*6330*/ 	.word	0x00002690


	//----- nvinfo : EIATTR_REG_RECONFIG
	.align		4
.L_28:
        /*6334*/ 	.byte	0x01, 0x54
	.zero		2


	//----- nvinfo : EIATTR_MBARRIER_INSTR_OFFSETS
	.align		4
        /*6338*/ 	.byte	0x04, 0x39
        /*633a*/ 	.short	(.L_30 - .L_29)


	//   ....[0]....
.L_29:
        /*633c*/ 	.word	0x00000320
        /*6340*/ 	.word	0x000000ff
        /*6344*/ 	.word	0x00000000
        /*6348*/ 	.short	0x0100
        /*634a*/ 	.byte	0x09
	.zero		1


	//   ....[1]....
        /*634c*/ 	.word	0x00000330
        /*6350*/ 	.word	0x000000ff
        /*6354*/ 	.word	0x00000018
        /*6358*/ 	.short	0x0100
        /*635a*/ 	.byte	0x09
	.zero		1


	//   ....[2]....
        /*635c*/ 	.word	0x00000340
        /*6360*/ 	.word	0x000000ff
        /*6364*/ 	.word	0x00000008
        /*6368*/ 	.short	0x0100
        /*636a*/ 	.byte	0x09
	.zero		1


	//   ....[3]....
        /*636c*/ 	.word	0x00000350
        /*6370*/ 	.word	0x000000ff
        /*6374*/ 	.word	0x00000020
        /*6378*/ 	.short	0x0100
        /*637a*/ 	.byte	0x09
	.zero		1


	//   ....[4]....
        /*637c*/ 	.word	0x00000360
        /*6380*/ 	.word	0x000000ff
        /*6384*/ 	.word	0x00000010
        /*6388*/ 	.short	0x0100
        /*638a*/ 	.byte	0x09
	.zero		1


	//   ....[5]....
        /*638c*/ 	.word	0x00000370
        /*6390*/ 	.word	0x000000ff
        /*6394*/ 	.word	0x00000028
        /*6398*/ 	.short	0x0100
        /*639a*/ 	.byte	0x09
	.zero		1


	//   ....[6]....
        /*639c*/ 	.word	0x000005b0
        /*63a0*/ 	.word	0x000000ff
        /*63a4*/ 	.word	0x00000040
        /*63a8*/ 	.short	0x0100
        /*63aa*/ 	.byte	0x06
	.zero		1


	//   ....[7]....
        /*63ac*/ 	.word	0x000005c0
        /*63b0*/ 	.word	0x000000ff
        /*63b4*/ 	.word	0x00000048
        /*63b8*/ 	.short	0x0100
        /*63ba*/ 	.byte	0x06
	.zero		1


	//   ....[8]....
        /*63bc*/ 	.word	0x00002aa0
        /*63c0*/ 	.word	0x000000ff
        /*63c4*/ 	.word	0x00000000
        /*63c8*/ 	.short	0x010a
        /*63ca*/ 	.byte	0x06
	.zero		1


	//   ....[9]....
        /*63cc*/ 	.word	0x00002ae0
        /*63d0*/ 	.word	0x000000ff
        /*63d4*/ 	.word	0x00000000
        /*63d8*/ 	.short	0x010a
        /*63da*/ 	.byte	0x06
	.zero		1


	//   ....[10]....
        /*63dc*/ 	.word	0x00006e50
        /*63e0*/ 	.word	0x000000ff
        /*63e4*/ 	.word	0x00000000
        /*63e8*/ 	.short	0x010a
        /*63ea*/ 	.byte	0x10
	.zero		1


	//   ....[11]....
        /*63ec*/ 	.word	0x00006e90
        /*63f0*/ 	.word	0x000000ff
        /*63f4*/ 	.word	0x00000000
        /*63f8*/ 	.short	0x010a
        /*63fa*/ 	.byte	0x10
	.zero		1


	//   ....[12]....
        /*63fc*/ 	.word	0x0000cdd0
        /*6400*/ 	.word	0x000000ff
        /*6404*/ 	.word	0x00000000
        /*6408*/ 	.short	0x0101
        /*640a*/ 	.byte	0x08
	.zero		1


	//   ....[13]....
        /*640c*/ 	.word	0x00010870
        /*6410*/ 	.word	0x000000ff
        /*6414*/ 	.word	0x00000000
        /*6418*/ 	.short	0x0101
        /*641a*/ 	.byte	0x08
	.zero		1


	//   ....[14]....
        /*641c*/ 	.word	0x00024380
        /*6420*/ 	.word	0x00000010
        /*6424*/ 	.word	0x00000018
        /*6428*/ 	.short	0x010a
        /*642a*/ 	.byte	0x3f
	.zero		1


	//   ....[15]....
        /*642c*/ 	.word	0x000246b0
        /*6430*/ 	.word	0x00000002
        /*6434*/ 	.word	0x00000048
        /*6438*/ 	.short	0x0101
        /*643a*/ 	.byte	0x3f
	.zero		1


	//   ....[16]....
        /*643c*/ 	.word	0x00024e60
        /*6440*/ 	.word	0x00000003
        /*6444*/ 	.word	0x00000000
        /*6448*/ 	.short	0x010a
        /*644a*/ 	.byte	0x3f
	.zero		1


	//   ....[17]....
        /*644c*/ 	.word	0x00024ef0
        /*6450*/ 	.word	0x00000003
        /*6454*/ 	.word	0x00000000
        /*6458*/ 	.short	0x010a
        /*645a*/ 	.byte	0x3f
	.zero		1


	//   ....[18]....
        /*645c*/ 	.word	0x00024f80
        /*6460*/ 	.word	0x00000003
        /*6464*/ 	.word	0x00000000
        /*6468*/ 	.short	0x010a
        /*646a*/ 	.byte	0x3f
	.zero		1


	//   ....[19]....
        /*646c*/ 	.word	0x00024ff0
        /*6470*/ 	.word	0x00000003
        /*6474*/ 	.word	0x00000000
        /*6478*/ 	.short	0x010a
        /*647a*/ 	.byte	0x3f
	.zero		1


	//   ....[20]....
        /*647c*/ 	.word	0x00025060
        /*6480*/ 	.word	0x00000000
        /*6484*/ 	.word	0x00000000
        /*6488*/ 	.short	0x010a
        /*648a*/ 	.byte	0x3f
	.zero		1


	//   ....[21]....
        /*648c*/ 	.word	0x00025140
        /*6490*/ 	.word	0x00000010
        /*6494*/ 	.word	0x00000018
        /*6498*/ 	.short	0x010a
        /*649a*/ 	.byte	0x3f
	.zero		1


	//   ....[22]....
        /*649c*/ 	.word	0x00025220
        /*64a0*/ 	.word	0x00000003
        /*64a4*/ 	.word	0x00000000
        /*64a8*/ 	.short	0x010a
        /*64aa*/ 	.byte	0x3f
	.zero		1


	//   ....[23]....
        /*64ac*/ 	.word	0x00025270
        /*64b0*/ 	.word	0x00000003
        /*64b4*/ 	.word	0x00000000
        /*64b8*/ 	.short	0x010a
        /*64ba*/ 	.byte	0x3f
	.zero		1


	//----- nvinfo : EIATTR_NUM_MBARRIERS
	.align		4
.L_30:
        /*64bc*/ 	.byte	0x03, 0x38
        /*64be*/ 	.short	0x0008


	//----- nvinfo : EIATTR_EXIT_INSTR_OFFSETS
	.align		4
        /*64c0*/ 	.byte	0x04, 0x1c
        /*64c2*/ 	.short	(.L_32 - .L_31)


	//   ....[0]....
.L_31:
        /*64c4*/ 	.word	0x00000620


	//   ....[1]....
        /*64c8*/ 	.word	0x00000f80


	//   ....[2]....
        /*64cc*/ 	.word	0x000239b0


	//   ....[3]....
        /*64d0*/ 	.word	0x00024010


	//   ....[4]....
        /*64d4*/ 	.word	0x00024fd0


	//----- nvinfo : EIATTR_MAX_THREADS
	.align		4
.L_32:
        /*64d8*/ 	.byte	0x04, 0x05
        /*64da*/ 	.short	(.L_34 - .L_33)
.L_33:
        /*64dc*/ 	.word	0x00000180
        /*64e0*/ 	.word	0x00000001
        /*64e4*/ 	.word	0x00000001


	//----- nvinfo : EIATTR_CRS_STACK_SIZE
	.align		4
.L_34:
        /*64e8*/ 	.byte	0x04, 0x1e
        /*64ea*/ 	.short	(.L_36 - .L_35)
.L_35:
        /*64ec*/ 	.word	0x00000000


	//----- nvinfo : EIATTR_CBANK_PARAM_SIZE
	.align		4
.L_36:
        /*64f0*/ 	.byte	0x03, 0x19
        /*64f2*/ 	.short	0x0470


	//----- nvinfo : EIATTR_PARAM_CBANK
	.align		4
        /*64f4*/ 	.byte	0x04, 0x0a
        /*64f6*/ 	.short	(.L_38 - .L_37)
	.align		4
.L_37:
        /*64f8*/ 	.word	index@(.nv.constant0._ZN7cutlass13device_kernelINS_4gemm6kernel13GemmUniversalIN4cute5tupleIJiiiiEEENS1_10collective13CollectiveMmaINS1_37MainloopSm90TmaGmmaWarpSpecializedFP8ILi3ENS5_IJNS4_1CILi1EEESB_SB_EEENS1_35KernelTmaWarpSpecializedCooperativeEEENS5_IJNSA_ILi256EEESF_NSA_ILi64EEEEEENS_12float_e4m3_tENS5_IJlSB_lEEESI_SJ_NS4_8TiledMMAINS4_8MMA_AtomIJNS4_4SM904GMMA31MMA_64x256x32_F32E4M3E4M3_SS_TNILNSN_7ScaleInE1ELSP_1EEEEEENS4_6LayoutINS5_IJNSA_ILi2EEESB_SB_EEENS5_IJSB_NSA_ILi0EEESV_EEEEENS5_IJNS4_10UnderscoreESY_SY_EEEEENS4_13SM90_TMA_LOADENS4_14ComposedLayoutINS4_7SwizzleILi2ELi4ELi3EEENS4_18smem_ptr_flag_bitsILi8EEENSS_INS5_IJNSA_ILi8EEESG_EEENS5_IJSG_SB_EEEEEEEvNS4_8identityES11_S1B_vS1C_EENS_8epilogue10collective6detail29Sm90TmaWarpSpecializedAdapterINS1F_15DefaultEpilogueISI_SJ_SJ_NS1E_6thread17LinearCombinationISI_Li1EffLNS1J_9ScaleType4KindE0ELNS_15FloatRoundStyleE2ESI_EENS1_15EpilogueDefaultEEEEEvvEEEEvNT_6ParamsE)
        /*64fc*/ 	.short	0x0210
        /*64fe*/ 	.short	0x0470


	//----- nvinfo : EIATTR_SW_WAR
	.align		4
.L_38:
        /*6500*/ 	.byte	0x04, 0x36
        /*6502*/ 	.short	(.L_40 - .L_39)
.L_39:
        /*6504*/ 	.word	0x00000008
.L_40:


//--------------------- .nv.callgraph             --------------------------
	.section	.nv.callgraph,"",@"SHT_CUDA_CALLGRAPH"
	.align	4
	.sectionentsize	8
	.align		4
        /*0000*/ 	.word	0x00000000
	.align		4
        /*0004*/ 	.word	0xffffffff
	.align		4
        /*0008*/ 	.word	0x00000000
	.align		4
        /*000c*/ 	.word	0xfffffffe
	.align		4
        /*0010*/ 	.word	0x00000000
	.align		4
        /*0014*/ 	.word	0xfffffffd
	.align		4
        /*0018*/ 	.word	0x00000000
	.align		4
        /*001c*/ 	.word	0xfffffffc


//--------------------- .nv.constant4             --------------------------
	.section	.nv.constant4,"a",@progbits
	.align	8
	.align		8
.nv.constant4:
        /*0000*/ 	.dword	_ZN40_INTERNAL_599b5e0c_4_k_cu_0d14456b_277304cuda3std3__45__cpo5beginE
	.align		8
        /*0008*/ 	.dword	_ZN40_INTERNAL_599b5e0c_4_k_cu_0d14456b_277304cuda3std3__45__cpo3endE
	.align		8
        /*0010*/ 	.dword	_ZN40_INTERNAL_599b5e0c_4_k_cu_0d14456b_277304cuda3std3__45__cpo6cbeginE
	.align		8
        /*0018*/ 	.dword	_ZN40_INTERNAL_599b5e0c_4_k_cu_0d14456b_277304cuda3std3__45__cpo4cendE
	.align		8
        /*0020*/ 	.dword	_ZN40_INTERNAL_599b5e0c_4_k_cu_0d14456b_277304cuda3std3__442_GLOBAL__N__599b5e0c_4_k_cu_0d14456b_277306ignoreE
	.align		8
        /*0028*/ 	.dword	_ZN40_INTERNAL_599b5e0c_4_k_cu_0d14456b_277304cuda3std3__419piecewise_constructE
	.align		8
        /*0030*/ 	.dword	_ZN40_INTERNAL_599b5e0c_4_k_cu_0d14456b_277304cuda3std3__48in_placeE
	.align		8
        /*0038*/ 	.dword	_ZN40_INTERNAL_599b5e0c_4_k_cu_0d14456b_277304cuda3std6ranges3__45__cpo4swapE
	.align		8
        /*0040*/ 	.dword	_ZN40_INTERNAL_599b5e0c_4_k_cu_0d14456b_277304cuda3std6ranges3__45__cpo9iter_moveE
	.align		8
        /*0048*/ 	.dword	_ZN40_INTERNAL_599b5e0c_4_k_cu_0d14456b_277304cute7productE
	.align		8
        /*0050*/ 	.dword	_ZN40_INTERNAL_599b5e0c_4_k_cu_0d14456b_277304cute1_E


//--------------------- .text._ZN7cutlass13device_kernelINS_4gemm6kernel13GemmUniversalIN4cute5tupleIJiiiiEEENS1_10collective13CollectiveMmaINS1_37MainloopSm90TmaGmmaWarpSpecializedFP8ILi3ENS5_IJNS4_1CILi1EEESB_SB_EEENS1_35KernelTmaWarpSpecializedCooperativeEEENS5_IJNSA_ILi256EEESF_NSA_ILi64EEEEEENS_12float_e4m3_tENS5_IJlSB_lEEESI_SJ_NS4_8TiledMMAINS4_8MMA_AtomIJNS4_4SM904GMMA31MMA_64x256x32_F32E4M3E4M3_SS_TNILNSN_7ScaleInE1ELSP_1EEEEEENS4_6LayoutINS5_IJNSA_ILi2EEESB_SB_EEENS5_IJSB_NSA_ILi0EEESV_EEEEENS5_IJNS4_10UnderscoreESY_SY_EEEEENS4_13SM90_TMA_LOADENS4_14ComposedLayoutINS4_7SwizzleILi2ELi4ELi3EEENS4_18smem_ptr_flag_bitsILi8EEENSS_INS5_IJNSA_ILi8EEESG_EEENS5_IJSG_SB_EEEEEEEvNS4_8identityES11_S1B_vS1C_EENS_8epilogue10collective6detail29Sm90TmaWarpSpecializedAdapterINS1F_15DefaultEpilogueISI_SJ_SJ_NS1E_6thread17LinearCombinationISI_Li1EffLNS1J_9ScaleType4KindE0ELNS_15FloatRoundStyleE2ESI_EENS1_15EpilogueDefaultEEEEEvvEEEEvNT_6ParamsE --------------------------
	.section	.text._ZN7cutlass13device_kernelINS_4gemm6kernel13GemmUniversalIN4cute5tupleIJiiiiEEENS1_10collective13CollectiveMmaINS1_37MainloopSm90TmaGmmaWarpSpecializedFP8ILi3ENS5_IJNS4_1CILi1EEESB_SB_EEENS1_35KernelTmaWarpSpecializedCooperativeEEENS5_IJNSA_ILi256EEESF_NSA_ILi64EEEEEENS_12float_e4m3_tENS5_IJlSB_lEEESI_SJ_NS4_8TiledMMAINS4_8MMA_AtomIJNS4_4SM904GMMA31MMA_64x256x32_F32E4M3E4M3_SS_TNILNSN_7ScaleInE1ELSP_1EEEEEENS4_6LayoutINS5_IJNSA_ILi2EEESB_SB_EEENS5_IJSB_NSA_ILi0EEESV_EEEEENS5_IJNS4_10UnderscoreESY_SY_EEEEENS4_13SM90_TMA_LOADENS4_14ComposedLayoutINS4_7SwizzleILi2ELi4ELi3EEENS4_18smem_ptr_flag_bitsILi8EEENSS_INS5_IJNSA_ILi8EEESG_EEENS5_IJSG_SB_EEEEEEEvNS4_8identityES11_S1B_vS1C_EENS_8epilogue10collective6detail29Sm90TmaWarpSpecializedAdapterINS1F_15DefaultEpilogueISI_SJ_SJ_NS1E_6thread17LinearCombinationISI_Li1EffLNS1J_9ScaleType4KindE0ELNS_15FloatRoundStyleE2ESI_EENS1_15EpilogueDefaultEEEEEvvEEEEvNT_6ParamsE,"ax",@progbits
	.align	128
.text._ZN7cutlass13device_kernelINS_4gemm6kernel13GemmUniversalIN4cute5tupleIJiiiiEEENS1_10collective13CollectiveMmaINS1_37MainloopSm90TmaGmmaWarpSpecializedFP8ILi3ENS5_IJNS4_1CILi1EEESB_SB_EEENS1_35KernelTmaWarpSpecializedCooperativeEEENS5_IJNSA_ILi256EEESF_NSA_ILi64EEEEEENS_12float_e4m3_tENS5_IJlSB_lEEESI_SJ_NS4_8TiledMMAINS4_8MMA_AtomIJNS4_4SM904GMMA31MMA_64x256x32_F32E4M3E4M3_SS_TNILNSN_7ScaleInE1ELSP_1EEEEEENS4_6LayoutINS5_IJNSA_ILi2EEESB_SB_EEENS5_IJSB_NSA_ILi0EEESV_EEEEENS5_IJNS4_10UnderscoreESY_SY_EEEEENS4_13SM90_TMA_LOADENS4_14ComposedLayoutINS4_7SwizzleILi2ELi4ELi3EEENS4_18smem_ptr_flag_bitsILi8EEENSS_INS5_IJNSA_ILi8EEESG_EEENS5_IJSG_SB_EEEEEEEvNS4_8identityES11_S1B_vS1C_EENS_8epilogue10collective6detail29Sm90TmaWarpSpecializedAdapterINS1F_15DefaultEpilogueISI_SJ_SJ_NS1E_6thread17LinearCombinationISI_Li1EffLNS1J_9ScaleType4KindE0ELNS_15FloatRoundStyleE2ESI_EENS1_15EpilogueDefaultEEEEEvvEEEEvNT_6ParamsE:
        .type           _ZN7cutlass13device_kernelINS_4gemm6kernel13GemmUniversalIN4cute5tupleIJiiiiEEENS1_10collective13CollectiveMmaINS1_37MainloopSm90TmaGmmaWarpSpecializedFP8ILi3ENS5_IJNS4_1CILi1EEESB_SB_EEENS1_35KernelTmaWarpSpecializedCooperativeEEENS5_IJNSA_ILi256EEESF_NSA_ILi64EEEEEENS_12float_e4m3_tENS5_IJlSB_lEEESI_SJ_NS4_8TiledMMAINS4_8MMA_AtomIJNS4_4SM904GMMA31MMA_64x256x32_F32E4M3E4M3_SS_TNILNSN_7ScaleInE1ELSP_1EEEEEENS4_6LayoutINS5_IJNSA_ILi2EEESB_SB_EEENS5_IJSB_NSA_ILi0EEESV_EEEEENS5_IJNS4_10UnderscoreESY_SY_EEEEENS4_13SM90_TMA_LOADENS4_14ComposedLayoutINS4_7SwizzleILi2ELi4ELi3EEENS4_18smem_ptr_flag_bitsILi8EEENSS_INS5_IJNSA_ILi8EEESG_EEENS5_IJSG_SB_EEEEEEEvNS4_8identityES11_S1B_vS1C_EENS_8epilogue10collective6detail29Sm90TmaWarpSpecializedAdapterINS1F_15DefaultEpilogueISI_SJ_SJ_NS1E_6thread17LinearCombinationISI_Li1EffLNS1J_9ScaleType4KindE0ELNS_15FloatRoundStyleE2ESI_EENS1_15EpilogueDefaultEEEEEvvEEEEvNT_6ParamsE,@function
        .size           _ZN7cutlass13device_kernelINS_4gemm6kernel13GemmUniversalIN4cute5tupleIJiiiiEEENS1_10collective13CollectiveMmaINS1_37MainloopSm90TmaGmmaWarpSpecializedFP8ILi3ENS5_IJNS4_1CILi1EEESB_SB_EEENS1_35KernelTmaWarpSpecializedCooperativeEEENS5_IJNSA_ILi256EEESF_NSA_ILi64EEEEEENS_12float_e4m3_tENS5_IJlSB_lEEESI_SJ_NS4_8TiledMMAINS4_8MMA_AtomIJNS4_4SM904GMMA31MMA_64x256x32_F32E4M3E4M3_SS_TNILNSN_7ScaleInE1ELSP_1EEEEEENS4_6LayoutINS5_IJNSA_ILi2EEESB_SB_EEENS5_IJSB_NSA_ILi0EEESV_EEEEENS5_IJNS4_10UnderscoreESY_SY_EEEEENS4_13SM90_TMA_LOADENS4_14ComposedLayoutINS4_7SwizzleILi2ELi4ELi3EEENS4_18smem_ptr_flag_bitsILi8EEENSS_INS5_IJNSA_ILi8EEESG_EEENS5_IJSG_SB_EEEEEEEvNS4_8identityES11_S1B_vS1C_EENS_8epilogue10collective6detail29Sm90TmaWarpSpecializedAdapterINS1F_15DefaultEpilogueISI_SJ_SJ_NS1E_6thread17LinearCombinationISI_Li1EffLNS1J_9ScaleType4KindE0ELNS_15FloatRoundStyleE2ESI_EENS1_15EpilogueDefaultEEEEEvvEEEEvNT_6ParamsE,(.L_x_583 - _ZN7cutlass13device_kernelINS_4gemm6kernel13GemmUniversalIN4cute5tupleIJiiiiEEENS1_10collective13CollectiveMmaINS1_37MainloopSm90TmaGmmaWarpSpecializedFP8ILi3ENS5_IJNS4_1CILi1EEESB_SB_EEENS1_35KernelTmaWarpSpecializedCooperativeEEENS5_IJNSA_ILi256EEESF_NSA_ILi64EEEEEENS_12float_e4m3_tENS5_IJlSB_lEEESI_SJ_NS4_8TiledMMAINS4_8MMA_AtomIJNS4_4SM904GMMA31MMA_64x256x32_F32E4M3E4M3_SS_TNILNSN_7ScaleInE1ELSP_1EEEEEENS4_6LayoutINS5_IJNSA_ILi2EEESB_SB_EEENS5_IJSB_NSA_ILi0EEESV_EEEEENS5_IJNS4_10UnderscoreESY_SY_EEEEENS4_13SM90_TMA_LOADENS4_14ComposedLayoutINS4_7SwizzleILi2ELi4ELi3EEENS4_18smem_ptr_flag_bitsILi8EEENSS_INS5_IJNSA_ILi8EEESG_EEENS5_IJSG_SB_EEEEEEEvNS4_8identityES11_S1B_vS1C_EENS_8epilogue10collective6detail29Sm90TmaWarpSpecializedAdapterINS1F_15DefaultEpilogueISI_SJ_SJ_NS1E_6thread17LinearCombinationISI_Li1EffLNS1J_9ScaleType4KindE0ELNS_15FloatRoundStyleE2ESI_EENS1_15EpilogueDefaultEEEEEvvEEEEvNT_6ParamsE)
        .other          _ZN7cutlass13device_kernelINS_4gemm6kernel13GemmUniversalIN4cute5tupleIJiiiiEEENS1_10collective13CollectiveMmaINS1_37MainloopSm90TmaGmmaWarpSpecializedFP8ILi3ENS5_IJNS4_1CILi1EEESB_SB_EEENS1_35KernelTmaWarpSpecializedCooperativeEEENS5_IJNSA_ILi256EEESF_NSA_ILi64EEEEEENS_12float_e4m3_tENS5_IJlSB_lEEESI_SJ_NS4_8TiledMMAINS4_8MMA_AtomIJNS4_4SM904GMMA31MMA_64x256x32_F32E4M3E4M3_SS_TNILNSN_7ScaleInE1ELSP_1EEEEEENS4_6LayoutINS5_IJNSA_ILi2EEESB_SB_EEENS5_IJSB_NSA_ILi0EEESV_EEEEENS5_IJNS4_10UnderscoreESY_SY_EEEEENS4_13SM90_TMA_LOADENS4_14ComposedLayoutINS4_7SwizzleILi2ELi4ELi3EEENS4_18smem_ptr_flag_bitsILi8EEENSS_INS5_IJNSA_ILi8EEESG_EEENS5_IJSG_SB_EEEEEEEvNS4_8identityES11_S1B_vS1C_EENS_8epilogue10collective6detail29Sm90TmaWarpSpecializedAdapterINS1F_15DefaultEpilogueISI_SJ_SJ_NS1E_6thread17LinearCombinationISI_Li1EffLNS1J_9ScaleType4KindE0ELNS_15FloatRoundStyleE2ESI_EENS1_15EpilogueDefaultEEEEEvvEEEEvNT_6ParamsE,@"STO_CUDA_ENTRY STV_DEFAULT"
_ZN7cutlass13device_kernelINS_4gemm6kernel13GemmUniversalIN4cute5tupleIJiiiiEEENS1_10collective13CollectiveMmaINS1_37MainloopSm90TmaGmmaWarpSpecializedFP8ILi3ENS5_IJNS4_1CILi1EEESB_SB_EEENS1_35KernelTmaWarpSpecializedCooperativeEEENS5_IJNSA_ILi256EEESF_NSA_ILi64EEEEEENS_12float_e4m3_tENS5_IJlSB_lEEESI_SJ_NS4_8TiledMMAINS4_8MMA_AtomIJNS4_4SM904GMMA31MMA_64x256x32_F32E4M3E4M3_SS_TNILNSN_7ScaleInE1ELSP_1EEEEEENS4_6LayoutINS5_IJNSA_ILi2EEESB_SB_EEENS5_IJSB_NSA_ILi0EEESV_EEEEENS5_IJNS4_10UnderscoreESY_SY_EEEEENS4_13SM90_TMA_LOADENS4_14ComposedLayoutINS4_7SwizzleILi2ELi4ELi3EEENS4_18smem_ptr_flag_bitsILi8EEENSS_INS5_IJNSA_ILi8EEESG_EEENS5_IJSG_SB_EEEEEEEvNS4_8identityES11_S1B_vS1C_EENS_8epilogue10collective6detail29Sm90TmaWarpSpecializedAdapterINS1F_15DefaultEpilogueISI_SJ_SJ_NS1E_6thread17LinearCombinationISI_Li1EffLNS1J_9ScaleType4KindE0ELNS_15FloatRoundStyleE2ESI_EENS1_15EpilogueDefaultEEEEEvvEEEEvNT_6ParamsE:
[----:B------:R-:W0:Y:S02]  /*0000*/  LDC R1, c[0x0][0x28] ;  /* 0x00000a00ff017b82 */ /* 0x000e240000000800 */
[----:B0-----:R-:W-:Y:S01]  /*0010*/  VIADD R1, R1, 0xfffff790 ;  /* 0xfffff79001017836 */ /* 0x001fe20000000000 */
[----:B------:R-:W0:Y:S01]  /*0020*/  S2R R2, SR_TID.X ;  /* 0x0000000000027919 */ /* 0x000e220000002100 */
[----:B------:R-:W-:Y:S01]  /*0030*/  ELECT P0, URZ, PT ;  /* 0x00000000003f782f */ /* 0x000fe20003800000 */
[----:B------:R-:W-:Y:S01]  /*0040*/  BSSY B0, `(.L_x_0) ;  /* 0x0000015000007945 */ /* 0x000fe20003800000 */
[--C-:B0-----:R-:W-:Y:S02]  /*0050*/  SHF.R.U32.HI R0, RZ, 0x5, R2.reuse ;  /* 0x00000005ff007819 */ /* 0x101fe40000011602 */
[----:B------:R-:W-:-:S03]  /*0060*/  SHF.R.U32.HI R2, RZ, 0x7, R2 ;  /* 0x00000007ff027819 */ /* 0x000fc60000011602 */
[----:B------:R-:W0:Y:S04]  /*0070*/  SHFL.IDX PT, R3, R0, RZ, 0x1f ;  /* 0x00001fff00037589 */ /* 0x000e2800000e0000 */
[----:B------:R-:W1:Y:S01]  /*0080*/  SHFL.IDX PT, R2, R2, RZ, 0x1f ;  /* 0x00001fff02027589 */ /* 0x000e6200000e0000 */
[----:B0-----:R-:W-:Y:S02]  /*0090*/  R2UR UR4, R3 ;  /* 0x00000000030472ca */ /* 0x001fe400000e0000 */
[----:B-1----:R-:W-:-:S11]  /*00a0*/  R2UR UR6, R2 ;  /* 0x00000000020672ca */ /* 0x002fd600000e0000 */
[----:B------:R-:W-:Y:S02]  /*00b0*/  USHF.R.S32.HI UR5, URZ, 0x1f, UR4 ;  /* 0x0000001f3f057899 */ /* 0x000fe40008011404 */
[----:B------:R-:W-:Y:S02]  /*00c0*/  ISETP.NE.OR P0, PT, RZ, UR4, !P0 ;  /* 0x00000004ff007c0c */ /* 0x000fe4000c705670 */
[----:B------:R-:W-:-:S04]  /*00d0*/  ULEA.HI UR5, UR5, UR4, URZ, 0x2 ;  /* 0x0000000405057291 */ /* 0x000fc8000f8f103f */
[----:B------:R-:W-:-:S04]  /*00e0*/  ULOP3.LUT UR5, UR5, 0xfffffffc, URZ, 0xc0, !UPT ;  /* 0xfffffffc05057892 */ /* 0x000fc8000f8ec03f */
[----:B------:R-:W-:-:S03]  /*00f0*/  UIADD3 UR8, UR4, -UR5, URZ ;  /* 0x8000000504087290 */ /* 0x000fc6000fffe03f */
[----:B------:R-:W-:Y:S09]  /*0100*/  @P0 BRA `(.L_x_1) ;  /* 0x0000000000200947 */ /* 0x000ff20003800000 */
[----:B------:R-:W-:Y:S02]  /*0110*/  ULDC.64 UR4, c[0x0][0x198] ;  /* 0x0000660000047ab9 */ /* 0x000fe40000000a00 */
[----:B------:R-:W-:Y:S02]  /*0120*/  UIADD3 UR10, UP0, UR4, 0xf0, URZ ;  /* 0x000000f0040a7890 */ /* 0x000fe4000ff1e03f */
[----:B------:R-:W-:Y:S02]  /*0130*/  UIADD3 UR4, UP1, UR4, 0x1f0, URZ ;  /* 0x000001f004047890 */ /* 0x000fe4000ff3e03f */
[----:B------:R-:W-:Y:S02]  /*0140*/  UIADD3.X UR11, URZ, UR5, URZ, UP0, !UPT ;  /* 0x000000053f0b7290 */ /* 0x000fe400087fe43f */
[----:B------:R-:W-:-:S07]  /*0150*/  UIADD3.X UR5, URZ, UR5, URZ, UP1, !UPT ;  /* 0x000000053f057290 */ /* 0x000fce0008ffe43f */
[----:B------:R0:W-:Y:S02]  /*0160*/  UTMACCTL.PF [UR10] ;  /* 0x000000000a0079b9 */ /* 0x0001e40008040000 */
[----:B------:R0:W-:Y:S02]  /*0170*/  UTMACCTL.PF [UR4] ;  /* 0x00000000040079b9 */ /* 0x0001e40008040000 */
[----:B0-----:R-:W-:Y:S01]  /*0180*/  NOP ;  /* 0x0000000000007918 */ /* 0x001fe20000000000 */
.L_x_1:
[----:B------:R-:W-:Y:S05]  /*0190*/  BSYNC B0 ;  /* 0x0000000000007941 */ /* 0x000fea0003800000 */
.L_x_0:
[----:B------:R-:W0:Y:S01]  /*01a0*/  SHFL.IDX PT, R2, R0, RZ, 0x1f ;  /* 0x00001fff00027589 */ /* 0x000e2200000e0000 */
[----:B------:R-:W-:Y:S01]  /*01b0*/  UISETP.NE.AND UP0, UPT, UR8, 0x3, UPT ;  /* 0x000000030800788c */ /* 0x000fe2000bf05270 */
[----:B------:R-:W-:Y:S01]  /*01c0*/  ISETP.NE.AND P1, PT, RZ, UR6, PT ;  /* 0x00000006ff007c0c */ /* 0x000fe2000bf25270 */
[----:B------:R-:W-:Y:S02]  /*01d0*/  UIADD3 UR10, UR6, -0x1, URZ ;  /* 0xffffffff060a7890 */ /* 0x000fe4000fffe03f */
[----:B------:R-:W-:Y:S02]  /*01e0*/  UISETP.EQ.OR UP0, UPT, UR8, URZ, !UP0 ;  /* 0x0000003f0800728c */ /* 0x000fe4000c702670 */
[----:B------:R-:W-:Y:S02]  /*01f0*/  UISETP.GE.U32.AND UP1, UPT, UR10, 0x2, UPT ;  /* 0x000000020a00788c */ /* 0x000fe4000bf26070 */
[----:B------:R-:W-:-:S04]  /*0200*/  UISETP.EQ.AND UP0, UPT, UR6, URZ, UP0 ;  /* 0x0000003f0600728c */ /* 0x000fc80008702270 */
[----:B------:R-:W-:-:S04]  /*0210*/  USEL UR13, URZ, 0x1, !UP0 ;  /* 0x000000013f0d7887 */ /* 0x000fc8000c000000 */
[----:B------:R-:W-:Y:S01]  /*0220*/  USEL UR13, UR13, 0x2, UP1 ;  /* 0x000000020d0d7887 */ /* 0x000fe20008800000 */
[----:B0-----:R-:W-:-:S13]  /*0230*/  ISETP.NE.AND P0, PT, R2, RZ, PT ;  /* 0x000000ff0200720c */ /* 0x001fda0003f05270 */
[----:B------:R-:W-:Y:S05]  /*0240*/  @P0 BRA `(.L_x_2) ;  /* 0x0000000000500947 */ /* 0x000fea0003800000 */
[----:B------:R-:W0:Y:S01]  /*0250*/  S2UR UR9, SR_CgaCtaId ;  /* 0x00000000000979c3 */ /* 0x000e220000008800 */
[----:B------:R-:W-:Y:S01]  /*0260*/  UMOV UR4, 0x400 ;  /* 0x0000040000047882 */ /* 0x000fe20000000000 */
[----:B------:R-:W-:Y:S01]  /*0270*/  UMOV UR5, 0x1 ;  /* 0x0000000100057882 */ /* 0x000fe20000000000 */
[----:B------:R-:W-:Y:S01]  /*0280*/  UMOV UR6, 0x100 ;  /* 0x0000010000067882 */ /* 0x000fe20000000000 */
[----:B------:R-:W-:Y:S01]  /*0290*/  ELECT P0, URZ, PT ;  /* 0x00000000003f782f */ /* 0x000fe20003800000 */
[----:B------:R-:W-:-:S04]  /*02a0*/  UIADD3 UR6, -UR6, 0x100000, URZ ;  /* 0x0010000006067890 */ /* 0x000fc8000fffe13f */
[----:B------:R-:W-:Y:S02]  /*02b0*/  USHF.L.U32 UR7, UR6, 0xb, URZ ;  /* 0x0000000b06077899 */ /* 0x000fe4000800063f */
[----:B------:R-:W-:Y:S02]  /*02c0*/  USHF.L.U32 UR6, UR6, 0x1, URZ ;  /* 0x0000000106067899 */ /* 0x000fe4000800063f */
[----:B0-----:R-:W-:Y:S02]  /*02d0*/  ULEA UR9, UR9, UR4, 0x18 ;  /* 0x0000000409097291 */ /* 0x001fe4000f8ec03f */
[----:B------:R-:W-:-:S04]  /*02e0*/  UIADD3 UR4, -UR5, 0x100000, URZ ;  /* 0x0010000005047890 */ /* 0x000fc8000fffe13f */
[----:B------:R-:W-:Y:S02]  /*02f0*/  USHF.L.U32 UR5, UR4, 0xb, URZ ;  /* 0x0000000b04057899 */ /* 0x000fe4000800063f */
[----:B------:R-:W-:Y:S01]  /*0300*/  USHF.L.U32 UR4, UR4, 0x1, URZ ;  /* 0x0000000104047899 */ /* 0x000fe2000800063f */
[----:B------:R-:W0:Y:S11]  /*0310*/  FENCE.VIEW.ASYNC.S ;  /* 0x00000000000073c6 */ /* 0x000e360000000000 */
[----:B0-----:R0:W1:Y:S01]  /*0320*/  SYNCS.EXCH.64 URZ, [UR9], UR4 ;  /* 0x00000004093f75b2 */ /* 0x0010620008000100 */
[----:B------:R0:W2:Y:S01]  /*0330*/  SYNCS.EXCH.64 URZ, [UR9+0x18], UR6 ;  /* 0x00001806093f75b2 */ /* 0x0000a20008000100 */
[----:B------:R0:W3:Y:S01]  /*0340*/  SYNCS.EXCH.64 URZ, [UR9+0x8], UR4 ;  /* 0x00000804093f75b2 */ /* 0x0000e20008000100 */
[----:B------:R0:W4:Y:S01]  /*0350*/  SYNCS.EXCH.64 URZ, [UR9+0x20], UR6 ;  /* 0x00002006093f75b2 */ /* 0x0001220008000100 */
[----:B------:R0:W0:Y:S01]  /*0360*/  SYNCS.EXCH.64 URZ, [UR9+0x10], UR4 ;  /* 0x00001004093f75b2 */ /* 0x0000220008000100 */
[----:B------:R0:W0:Y:S01]  /*0370*/  SYNCS.EXCH.64 URZ, [UR9+0x28], UR6 ;  /* 0x00002806093f75b2 */ /* 0x0000220008000100 */
[----:B------:R-:W-:Y:S01]  /*0380*/  NOP ;  /* 0x0000000000007918 */ /* 0x000fe20000000000 */
.L_x_2:
[----:B------:R-:W5:Y:S01]  /*0390*/  LDC R2, c[0x0][0x65c] ;  /* 0x00019700ff027b82 */ /* 0x000f620000000800 */
[----:B------:R-:W1:Y:S01]  /*03a0*/  SHFL.IDX PT, R0, R0, RZ, 0x1f ;  /* 0x00001fff00007589 */ /* 0x000e6200000e0000 */
[----:B------:R-:W-:Y:S01]  /*03b0*/  ELECT P0, URZ, PT ;  /* 0x00000000003f782f */ /* 0x000fe20003800000 */
[----:B------:R-:W-:Y:S01]  /*03c0*/  IMAD.MOV.U32 R3, RZ, RZ, RZ ;  /* 0x000000ffff037224 */ /* 0x000fe200078e00ff */
[----:B0-----:R-:W-:Y:S01]  /*03d0*/  UMOV UR4, 0x20 ;  /* 0x0000002000047882 */ /* 0x001fe20000000000 */
[----:B------:R-:W0:Y:S01]  /*03e0*/  S2R R11, SR_CTAID.Y ;  /* 0x00000000000b7919 */ /* 0x000e220000002600 */
[----:B------:R-:W-:Y:S01]  /*03f0*/  NOP ;  /* 0x0000000000007918 */ /* 0x000fe20000000000 */
[----:B------:R-:W-:Y:S01]  /*0400*/  NOP ;  /* 0x0000000000007918 */ /* 0x000fe20000000000 */
[----:B-----5:R-:W-:Y:S02]  /*0410*/  ISETP.NE.AND P4, PT, R2, 0x1, PT ;  /* 0x000000010200780c */ /* 0x020fe40003f85270 */
[----:B------:R-:W5:Y:S01]  /*0420*/  S2R R2, SR_CTAID.X ;  /* 0x0000000000027919 */ /* 0x000f620000002500 */
[----:B-1----:R-:W-:-:S10]  /*0430*/  ISETP.NE.OR P0, PT, R0, RZ, !P0 ;  /* 0x000000ff0000720c */ /* 0x002fd40004705670 */
[----:B------:R-:W5:Y:S01]  /*0440*/  @P4 LDC R7, c[0x0][0x10] ;  /* 0x00000400ff074b82 */ /* 0x000f620000000800 */
[----:B0-----:R-:W-:Y:S02]  /*0450*/  @P4 IMAD.MOV.U32 R4, RZ, RZ, R11 ;  /* 0x000000ffff044224 */ /* 0x001fe400078e000b */
[----:B------:R-:W-:Y:S01]  /*0460*/  VOTEU.ALL UP0, P0 ;  /* 0x00000000003f7886 */ /* 0x000fe20000000000 */
[----:B------:R-:W-:Y:S01]  /*0470*/  @P4 IMAD.MOV.U32 R5, RZ, RZ, RZ ;  /* 0x000000ffff054224 */ /* 0x000fe200078e00ff */
[----:B------:R-:W-:Y:S01]  /*0480*/  VOTEU.ALL UP1, P0 ;  /* 0x00000000003f7886 */ /* 0x000fe20000020000 */
[----:B------:R-:W-:Y:S02]  /*0490*/  @P4 IMAD.MOV.U32 R13, RZ, RZ, RZ ;  /* 0x000000ffff0d4224 */ /* 0x000fe400078e00ff */
[----:B------:R-:W0:Y:S01]  /*04a0*/  @!P4 LDC R9, c[0x0][0xc] ;  /* 0x00000300ff09cb82 */ /* 0x000e220000000800 */
[----:B------:R-:W-:Y:S01]  /*04b0*/  @!UP0 UMOV UR6, 0x400 ;  /* 0x0000040000068882 */ /* 0x000fe20000000000 */
[----:B------:R-:W-:-:S04]  /*04c0*/  @!UP0 UIADD3 UR4, -UR4, 0x100000, URZ ;  /* 0x0010000004048890 */ /* 0x000fc8000fffe13f */
[----:B------:R-:W-:Y:S02]  /*04d0*/  @!UP0 USHF.L.U32 UR5, UR4, 0xb, URZ ;  /* 0x0000000b04058899 */ /* 0x000fe4000800063f */
[----:B------:R-:W-:Y:S01]  /*04e0*/  @!UP0 USHF.L.U32 UR4, UR4, 0x1, URZ ;  /* 0x0000000104048899 */ /* 0x000fe2000800063f */
[----:B------:R-:W1:Y:S01]  /*04f0*/  @!UP0 S2UR UR7, SR_CgaCtaId ;  /* 0x00000000000789c3 */ /* 0x000e620000008800 */
[----:B-----5:R-:W-:-:S04]  /*0500*/  @P4 IMAD.WIDE.U32 R6, R2, R7, R4 ;  /* 0x0000000702064225 */ /* 0x020fc800078e0004 */
[----:B------:R-:W-:Y:S02]  /*0510*/  @P4 IMAD.MOV.U32 R10, RZ, RZ, R6 ;  /* 0x000000ffff0a4224 */ /* 0x000fe400078e0006 */
[----:B------:R-:W-:Y:S02]  /*0520*/  @P4 IMAD.IADD R14, R7, 0x1, R13 ;  /* 0x00000001070e4824 */ /* 0x000fe400078e020d */
[----:B0-----:R-:W-:-:S04]  /*0530*/  @!P4 IMAD.WIDE.U32 R4, R9, R11, R2 ;  /* 0x0000000b0904c225 */ /* 0x001fc800078e0002 */
[----:B------:R-:W-:Y:S02]  /*0540*/  @!P4 IMAD.MOV.U32 R10, RZ, RZ, R4 ;  /* 0x000000ffff0ac224 */ /* 0x000fe400078e0004 */
[----:B------:R-:W-:Y:S01]  /*0550*/  @!P4 IMAD.MOV.U32 R14, RZ, RZ, R5 ;  /* 0x000000ffff0ec224 */ /* 0x000fe200078e0005 */
[----:B-1----:R-:W-:Y:S02]  /*0560*/  @!UP0 ULEA UR6, UR7, UR6, 0x18 ;  /* 0x0000000607068291 */ /* 0x002fe4000f8ec03f */
[----:B------:R0:W-:Y:S01]  /*0570*/  STL [R1+0x458], R10 ;  /* 0x0004580a01007387 */ /* 0x0001e20000100800 */
[----:B------:R-:W-:-:S03]  /*0580*/  VOTEU.ALL UP0, P0 ;  /* 0x00000000003f7886 */ /* 0x000fc60000000000 */
[----:B------:R0:W-:Y:S04]  /*0590*/  STL [R1+0x454], R14 ;  /* 0x0004540e01007387 */ /* 0x0001e80000100800 */
[----:B------:R-:W1:Y:S02]  /*05a0*/  FENCE.VIEW.ASYNC.S ;  /* 0x00000000000073c6 */ /* 0x000e640000000000 */
[----:B-1----:R0:W2:Y:S01]  /*05b0*/  @!UP0 SYNCS.EXCH.64 URZ, [UR6+0x40], UR4 ;  /* 0x00004004063f85b2 */ /* 0x0020a20008000100 */
[----:B------:R0:W2:Y:S01]  /*05c0*/  @!UP1 SYNCS.EXCH.64 URZ, [UR6+0x48], UR4 ;  /* 0x00004804063f95b2 */ /* 0x0000a20008000100 */
[----:B------:R-:W-:Y:S01]  /*05d0*/  NOP ;  /* 0x0000000000007918 */ /* 0x000fe20000000000 */
[----:B--234-:R-:W-:Y:S06]  /*05e0*/  BAR.SYNC.DEFER_BLOCKING 0x0 ;  /* 0x0000000000007b1d */ /* 0x01cfec0000010000 */
[----:B0-----:R-:W-:Y:S05]  /*05f0*/  @!P1 BRA `(.L_x_3) ;  /* 0x0000023000f09947 */ /* 0x001fea0003800000 */
[----:B------:R-:W-:-:S06]  /*0600*/  UISETP.GT.U32.AND UP0, UPT, UR10, 0x1, UPT ;  /* 0x000000010a00788c */ /* 0x000fcc000bf04070 */
[----:B------:R-:W-:-:S13]  /*0610*/  PLOP3.LUT P0, PT, PT, PT, UP0, 0x80, 0x0 ;  /* 0x000000000000781c */ /* 0x000fda0003f0f008 */
[----:B------:R-:W-:Y:S05]  /*0620*/  @P0 EXIT ;  /* 0x000000000000094d */ /* 0x000fea0003800000 */
[----:B------:R-:W-:Y:S01]  /*0630*/  IMAD.MOV.U32 R5, RZ, RZ, -0x1 ;  /* 0xffffffffff057424 */ /* 0x000fe200078e00ff */
[----:B------:R-:W-:Y:S01]  /*0640*/  ULDC.64 UR4, c[0x0][0x650] ;  /* 0x0001940000047ab9 */ /* 0x000fe20000000a00 */
[----:B------:R-:W-:Y:S01]  /*0650*/  IMAD.MOV.U32 R4, RZ, RZ, -0x1 ;  /* 0xffffffffff047424 */ /* 0x000fe200078e00ff */
[----:B------:R-:W-:Y:S01]  /*0660*/  ISETP.GE.U32.AND P0, PT, R10, UR4, PT ;  /* 0x000000040a007c0c */ /* 0x000fe2000bf06070 */
[----:B------:R-:W-:Y:S01]  /*0670*/  UMOV UR10, 0xffffffff ;  /* 0xffffffff000a7882 */ /* 0x000fe20000000000 */
[----:B------:R0:W-:Y:S01]  /*0680*/  STL [R1+0x460], R5 ;  /* 0x0004600501007387 */ /* 0x0001e20000100800 */
[----:B------:R-:W-:Y:S02]  /*0690*/  PRMT R0, RZ, 0x7610, R0 ;  /* 0x00007610ff007816 */ /* 0x000fe40000000000 */
[----:B------:R-:W-:Y:S01]  /*06a0*/  ISETP.GE.U32.AND.EX P0, PT, R14, UR5, PT, P0 ;  /* 0x000000050e007c0c */ /* 0x000fe2000bf06100 */
[----:B------:R0:W-:-:S12]  /*06b0*/  STL [R1+0x45c], R4 ;  /* 0x00045c0401007387 */ /* 0x0001d80000100800 */
[----:B0-----:R-:W-:Y:S05]  /*06c0*/  @P0 BRA `(.L_x_4) ;  /* 0x00000004006c0947 */ /* 0x001fea0003800000 */
[----:B------:R-:W-:Y:S01]  /*06d0*/  ULDC.64 UR14, c[0x0][0x628] ;  /* 0x00018a00000e7ab9 */ /* 0x000fe20000000a00 */
[----:B------:R-:W0:Y:S01]  /*06e0*/  LDC.64 R12, c[0x0][0x620] ;  /* 0x00018800ff0c7b82 */ /* 0x000e220000000a00 */
[----:B------:R-:W-:Y:S01]  /*06f0*/  ISETP.NE.U32.AND P0, PT, RZ, UR14, PT ;  /* 0x0000000eff007c0c */ /* 0x000fe2000bf05070 */
[----:B------:R-:W-:Y:S01]  /*0700*/  ULDC UR11, c[0x0][0x630] ;  /* 0x00018c00000b7ab9 */ /* 0x000fe20000000800 */
[----:B------:R-:W-:Y:S02]  /*0710*/  R2UR UR4, R10 ;  /* 0x000000000a0472ca */ /* 0x000fe400000e0000 */
[----:B------:R-:W-:Y:S02]  /*0720*/  ISETP.NE.AND.EX P0, PT, RZ, UR15, PT, P0 ;  /* 0x0000000fff007c0c */ /* 0x000fe4000bf05300 */
[----:B------:R-:W-:-:S11]  /*0730*/  R2UR UR5, R14 ;  /* 0x000000000e0572ca */ /* 0x000fd600000e0000 */
[----:B------:R-:W-:Y:S05]  /*0740*/  @!P0 BRA `(.L_x_5) ;  /* 0x0000000000308947 */ /* 0x000fea0003800000 */
[----:B------:R-:W-:Y:S01]  /*0750*/  R2UR UR4, R10 ;  /* 0x000000000a0472ca */ /* 0x000fe200000e0000 */
[----:B------:R-:W-:Y:S01]  /*0760*/  ULDC UR8, c[0x0][0x634] ;  /* 0x00018d0000087ab9 */ /* 0x000fe20000000800 */
[----:B------:R-:W-:-:S11]  /*0770*/  R2UR UR10, R14 ;  /* 0x000000000e0a72ca */ /* 0x000fd600000e0000 */
[----:B------:R-:W-:-:S04]  /*0780*/  UIADD3 UR8, UP0, UR4, UR8, URZ ;  /* 0x0000000804087290 */ /* 0x000fc8000ff1e03f */
[----:B------:R-:W-:-:S04]  /*0790*/  UIADD3.X UR10, URZ, UR10, URZ, UP0, !UPT ;  /* 0x0000000a3f0a7290 */ /* 0x000fc800087fe43f */
[----:B------:R-:W-:-:S04]  /*07a0*/  UIMAD.WIDE.U32 UR4, UR10, UR14, URZ ;  /* 0x0000000e0a0472a5 */ /* 0x000fc8000f8e003f */
[----:B------:R-:W-:Y:S02]  /*07b0*/  UIMAD.WIDE.U32 UR6, UP0, UR8, UR15, UR4 ;  /* 0x0000000f080672a5 */ /* 0x000fe4000f800004 */
[----:B------:R-:W-:Y:S02]  /*07c0*/  UIMAD.WIDE.U32 UR4, UR8, UR14, URZ ;  /* 0x0000000e080472a5 */ /* 0x000fe4000f8e003f */
[----:B------:R-:W-:Y:S02]  /*07d0*/  UIADD3.X UR9, URZ, URZ, URZ, UP0, !UPT ;  /* 0x0000003f3f097290 */ /* 0x000fe400087fe43f */
[----:B------:R-:W-:Y:S01]  /*07e0*/  UIADD3 URZ, UP0, UR5, UR6, URZ ;  /* 0x00000006053f7290 */ /* 0x000fe2000ff1e03f */
[----:B------:R-:W-:-:S03]  /*07f0*/  UMOV UR8, UR7 ;  /* 0x0000000700087c82 */ /* 0x000fc60008000000 */
[----:B------:R-:W-:-:S12]  /*0800*/  UIMAD.WIDE.U32.X UR4, UR10, UR15, UR8, UP0 ;  /* 0x0000000f0a0472a5 */ /* 0x000fd800080e0408 */
.L_x_5:
[----:B------:R-:W-:Y:S01]  /*0810*/  USHF.R.U64 UR10, UR4, UR11, UR5 ;  /* 0x0000000b040a7299 */ /* 0x000fe20008001205 */
[----:B------:R-:W1:Y:S01]  /*0820*/  LDC R8, c[0x0][0x618] ;  /* 0x00018600ff087b82 */ /* 0x000e620000000800 */
[----:B------:R-:W-:Y:S01]  /*0830*/  USHF.R.U32.HI UR4, URZ, UR11, UR5 ;  /* 0x0000000b3f047299 */ /* 0x000fe20008011605 */
[----:B------:R-:W-:Y:S01]  /*0840*/  I2FP.F32.U32 R0, R2 ;  /* 0x0000000200007245 */ /* 0x000fe20000201000 */
[----:B------:R-:W-:Y:S01]  /*0850*/  IMAD.MOV.U32 R4, RZ, RZ, R10 ;  /* 0x000000ffff047224 */ /* 0x000fe200078e000a */
[----:B------:R-:W-:Y:S01]  /*0860*/  ULDC UR5, c[0x0][0x150] ;  /* 0x0000540000057ab9 */ /* 0x000fe20000000800 */
[----:B------:R-:W-:Y:S01]  /*0870*/  IADD3 R7, P0, RZ, -UR10, RZ ;  /* 0x8000000aff077c10 */ /* 0x000fe2000ff1e0ff */
[----:B------:R-:W-:Y:S02]  /*0880*/  IMAD.MOV.U32 R5, RZ, RZ, R14 ;  /* 0x000000ffff057224 */ /* 0x000fe400078e000e */
[----:B------:R-:W-:Y:S01]  /*0890*/  FMUL R0, R0, UR5 ;  /* 0x0000000500007c20 */ /* 0x000fe20008400000 */
[----:B------:R-:W2:Y:S01]  /*08a0*/  LDC.64 R20, c[0x0][0x640] ;  /* 0x00019000ff147b82 */ /* 0x000ea20000000a00 */
[----:B------:R-:W-:Y:S01]  /*08b0*/  IMAD.X R9, RZ, RZ, ~UR4, P0 ;  /* 0x80000004ff097e24 */ /* 0x000fe200080e06ff */
[----:B------:R-:W-:Y:S01]  /*08c0*/  ULDC UR4, c[0x0][0x154] ;  /* 0x0000550000047ab9 */ /* 0x000fe20000000800 */
[----:B0-----:R-:W-:-:S02]  /*08d0*/  IMAD.WIDE.U32 R4, R7, R12, R4 ;  /* 0x0000000c07047225 */ /* 0x001fc400078e0004 */
[----:B------:R-:W0:Y:S03]  /*08e0*/  F2I.U32.TRUNC.NTZ R0, R0 ;  /* 0x0000000000007305 */ /* 0x000e26000020f000 */
[----:B------:R-:W3:Y:S01]  /*08f0*/  LDC R3, c[0x0][0x144] ;  /* 0x00005100ff037b82 */ /* 0x000ee20000000800 */
[----:B------:R-:W-:-:S04]  /*0900*/  IMAD R6, R9, R12, RZ ;  /* 0x0000000c09067224 */ /* 0x000fc800078e02ff */
[----:B------:R-:W-:-:S03]  /*0910*/  IMAD R7, R7, R13, R6 ;  /* 0x0000000d07077224 */ /* 0x000fc600078e0206 */
[----:B------:R-:W4:Y:S01]  /*0920*/  LDC R10, c[0x0][0x608] ;  /* 0x00018200ff0a7b82 */ /* 0x000f220000000800 */
[----:B------:R-:W-:Y:S02]  /*0930*/  IMAD.IADD R5, R5, 0x1, R7 ;  /* 0x0000000105057824 */ /* 0x000fe400078e0207 */
[----:B------:R-:W-:Y:S02]  /*0940*/  IMAD.MOV.U32 R7, RZ, RZ, -0x1 ;  /* 0xffffffffff077424 */ /* 0x000fe400078e00ff */
[----:B0-----:R-:W-:Y:S01]  /*0950*/  IMAD.MOV R6, RZ, RZ, -R0 ;  /* 0x000000ffff067224 */ /* 0x001fe200078e0a00 */
[----:B-1----:R-:W-:Y:S02]  /*0960*/  SHF.R.U64 R14, R4, R8, R5 ;  /* 0x00000008040e7219 */ /* 0x002fe40000001205 */
[----:B------:R-:W0:Y:S01]  /*0970*/  LDC R18, c[0x0][0x658] ;  /* 0x00019600ff127b82 */ /* 0x000e220000000800 */
[----:B------:R-:W-:Y:S02]  /*0980*/  I2FP.F32.U32 R4, R11 ;  /* 0x0000000b00047245 */ /* 0x000fe40000201000 */
[----:B--2---:R-:W-:-:S02]  /*0990*/  ISETP.NE.U32.AND P0, PT, R20, RZ, PT ;  /* 0x000000ff1400720c */ /* 0x004fc40003f05070 */
[----:B------:R-:W-:Y:S01]  /*09a0*/  SHF.R.U32.HI R5, RZ, R8, R5 ;  /* 0x00000008ff057219 */ /* 0x000fe20000011605 */
[----:B------:R-:W-:Y:S01]  /*09b0*/  FMUL R4, R4, UR4 ;  /* 0x0000000404047c20 */ /* 0x000fe20008400000 */
[----:B------:R-:W-:Y:S01]  /*09c0*/  ISETP.NE.AND.EX P0, PT, R21, RZ, PT, P0 ;  /* 0x000000ff1500720c */ /* 0x000fe20003f05300 */
[----:B------:R-:W1:Y:S01]  /*09d0*/  LDC R12, c[0x0][0x148] ;  /* 0x00005200ff0c7b82 */ /* 0x000e620000000800 */
[----:B---3--:R-:W-:-:S07]  /*09e0*/  IMAD R0, R3, R6, R2 ;  /* 0x0000000603007224 */ /* 0x008fce00078e0202 */
[----:B------:R-:W2:Y:S01]  /*09f0*/  LDC R16, c[0x0][0x600] ;  /* 0x00018000ff107b82 */ /* 0x000ea20000000800 */
[-CC-:B----4-:R-:W-:Y:S02]  /*0a00*/  SHF.R.U64 R22, R14, R10.reuse, R5.reuse ;  /* 0x0000000a0e167219 */ /* 0x190fe40000001205 */
[----:B------:R-:W-:Y:S01]  /*0a10*/  SHF.R.U32.HI R3, RZ, R10, R5 ;  /* 0x0000000aff037219 */ /* 0x000fe20000011605 */
[----:B------:R-:W-:Y:S01]  /*0a20*/  IMAD.MOV.U32 R5, RZ, RZ, 0x1 ;  /* 0x00000001ff057424 */ /* 0x000fe200078e00ff */
[----:B------:R3:W4:Y:S03]  /*0a30*/  F2I.U32.TRUNC.NTZ R10, R4 ;  /* 0x00000004000a7305 */ /* 0x000726000020f000 */
[----:B------:R-:W1:Y:S01]  /*0a40*/  LDC R15, c[0x0][0x648] ;  /* 0x00019200ff0f7b82 */ /* 0x000e620000000800 */
[-C--:B0-----:R-:W-:Y:S02]  /*0a50*/  SHF.L.U32 R2, R7, R18.reuse, RZ ;  /* 0x0000001207027219 */ /* 0x081fe400000006ff */
[----:B------:R-:W-:-:S02]  /*0a60*/  SHF.R.U64 R24, R22, R18, R3 ;  /* 0x0000001216187219 */ /* 0x000fc40000001203 */
[----:B------:R-:W-:Y:S02]  /*0a70*/  LOP3.LUT R9, RZ, R2, RZ, 0x33, !PT ;  /* 0x00000002ff097212 */ /* 0x000fe400078e33ff */
[-C--:B------:R-:W-:Y:S01]  /*0a80*/  SHF.R.U32.HI R3, RZ, R18.reuse, R3 ;  /* 0x00000012ff037219 */ /* 0x080fe20000011603 */
[----:B------:R-:W0:Y:S01]  /*0a90*/  LDC R17, c[0x0][0x638] ;  /* 0x00018e00ff117b82 */ /* 0x000e220000000800 */
[----:B------:R-:W-:Y:S01]  /*0aa0*/  SHF.L.U32 R8, R5, R18, RZ ;  /* 0x0000001205087219 */ /* 0x000fe200000006ff */
[----:B------:R-:W-:-:S06]  /*0ab0*/  IMAD.MOV.U32 R2, RZ, RZ, R24 ;  /* 0x000000ffff027224 */ /* 0x000fcc00078e0018 */
[----:B------:R-:W0:Y:S01]  /*0ac0*/  LDC R19, c[0x0][0x610] ;  /* 0x00018400ff137b82 */ /* 0x000e220000000800 */
[----:B---34-:R-:W-:Y:S05]  /*0ad0*/  @!P0 BRA `(.L_x_6) ;  /* 0x0000000000288947 */ /* 0x018fea0003800000 */
[----:B------:R-:W3:Y:S02]  /*0ae0*/  LDC R7, c[0x0][0x64c] ;  /* 0x00019300ff077b82 */ /* 0x000ee40000000800 */
[----:B---3--:R-:W-:-:S05]  /*0af0*/  IADD3 R7, P0, R24, R7, RZ ;  /* 0x0000000718077210 */ /* 0x008fca0007f1e0ff */
[----:B------:R-:W-:-:S04]  /*0b00*/  IMAD.X R13, RZ, RZ, R3, P0 ;  /* 0x000000ffff0d7224 */ /* 0x000fc800000e0603 */
[----:B------:R-:W-:-:S04]  /*0b10*/  IMAD.WIDE.U32 R2, R13, R20, RZ ;  /* 0x000000140d027225 */ /* 0x000fc800078e00ff */
[----:B------:R-:W-:-:S04]  /*0b20*/  IMAD.WIDE.U32 R4, P0, R7, R21, R2 ;  /* 0x0000001507047225 */ /* 0x000fc80007800002 */
[----:B------:R-:W-:-:S04]  /*0b30*/  IMAD.WIDE.U32 R2, R7, R20, RZ ;  /* 0x0000001407027225 */ /* 0x000fc800078e00ff */
[----:B------:R-:W-:Y:S01]  /*0b40*/  IMAD.X R7, RZ, RZ, RZ, P0 ;  /* 0x000000ffff077224 */ /* 0x000fe200000e06ff */
[----:B------:R-:W-:Y:S01]  /*0b50*/  IADD3 RZ, P0, R3, R4, RZ ;  /* 0x0000000403ff7210 */ /* 0x000fe20007f1e0ff */
[----:B------:R-:W-:-:S04]  /*0b60*/  IMAD.MOV.U32 R6, RZ, RZ, R5 ;  /* 0x000000ffff067224 */ /* 0x000fc800078e0005 */
[----:B------:R-:W-:-:S08]  /*0b70*/  IMAD.WIDE.U32.X R2, R13, R21, R6, P0 ;  /* 0x000000150d027225 */ /* 0x000fd000000e0406 */
.L_x_6:
[----:B-1----:R-:W-:Y:S01]  /*0b80*/  SHF.R.U64 R2, R2, R15, R3 ;  /* 0x0000000f02027219 */ /* 0x002fe20000001203 */
[----:B--2---:R-:W-:Y:S01]  /*0b90*/  VIADD R3, R16, 0xffffffff ;  /* 0xffffffff10037836 */ /* 0x004fe20000000000 */
[----:B------:R-:W-:Y:S01]  /*0ba0*/  LOP3.LUT R9, R22, R9, RZ, 0xc0, !PT ;  /* 0x0000000916097212 */ /* 0x000fe200078ec0ff */
[----:B------:R-:W-:Y:S02]  /*0bb0*/  IMAD.MOV R10, RZ, RZ, -R10 ;  /* 0x000000ffff0a7224 */ /* 0x000fe400078e0a0a */
[----:B------:R-:W-:Y:S01]  /*0bc0*/  IMAD.MOV R4, RZ, RZ, -R2 ;  /* 0x000000ffff047224 */ /* 0x000fe200078e0a02 */
[----:B------:R-:W-:Y:S01]  /*0bd0*/  LOP3.LUT R14, R14, R3, RZ, 0xc0, !PT ;  /* 0x000000030e0e7212 */ /* 0x000fe200078ec0ff */
[----:B------:R-:W-:Y:S02]  /*0be0*/  @P4 IMAD R0, R12, R10, R11 ;  /* 0x0000000a0c004224 */ /* 0x000fe400078e020b */
[----:B------:R-:W-:Y:S02]  /*0bf0*/  IMAD R9, R8, R2, R9 ;  /* 0x0000000208097224 */ /* 0x000fe400078e0209 */
[----:B0-----:R-:W-:-:S02]  /*0c00*/  IMAD R3, R4, R17, R24 ;  /* 0x0000001104037224 */ /* 0x001fc400078e0218 */
[----:B------:R-:W-:Y:S02]  /*0c10*/  IMAD R2, R9, R19, R0 ;  /* 0x0000001309027224 */ /* 0x000fe400078e0200 */
[----:B------:R-:W-:Y:S02]  /*0c20*/  IMAD R3, R3, R16, R14 ;  /* 0x0000001003037224 */ /* 0x000fe400078e020e */
[----:B------:R-:W-:-:S03]  /*0c30*/  IMAD.MOV.U32 R0, RZ, RZ, 0x1 ;  /* 0x00000001ff007424 */ /* 0x000fc600078e00ff */
[----:B------:R-:W-:Y:S02]  /*0c40*/  SEL R4, R3, R2, !P4 ;  /* 0x0000000203047207 */ /* 0x000fe40006000000 */
[----:B------:R-:W-:-:S03]  /*0c50*/  SEL R2, R2, R3, !P4 ;  /* 0x0000000302027207 */ /* 0x000fc60006000000 */
[----:B------:R0:W-:Y:S04]  /*0c60*/  STL [R1+0x45c], R4 ;  /* 0x00045c0401007387 */ /* 0x0001e80000100800 */
[----:B------:R0:W-:Y:S02]  /*0c70*/  STL [R1+0x460], R2 ;  /* 0x0004600201007387 */ /* 0x0001e40000100800 */
.L_x_4:
[----:B------:R-:W-:-:S08]  /*0c80*/  NOP ;  /* 0x0000000000007918 */ /* 0x000fd00000000000 */
[----:B------:R-:W1:Y:S02]  /*0c90*/  USETMAXREG.TRY_ALLOC.CTAPOOL UP0, 0xf0 ;  /* 0x000000f0000079c8 */ /* 0x000e640008000600 */
[----:B-1----:R-:W-:-:S13]  /*0ca0*/  PLOP3.LUT P0, PT, PT, PT, UP0, 0x80, 0x0 ;  /* 0x000000000000781c */ /* 0x002fda0003f0f008 */
[----:B------:R-:W-:Y:S05]  /*0cb0*/  @!P0 BRA `(.L_x_4) ;  /* 0xfffffffc00f08947 */ /* 0x000fea000383ffff */
[----:B------:R-:W-:Y:S01]  /*0cc0*/  ULDC.64 UR4, c[0x0][0x598] ;  /* 0x0001660000047ab9 */ /* 0x000fe20000000a00 */
[----:B------:R-:W-:Y:S01]  /*0cd0*/  ULDC.64 UR20, c[0x0][0x208] ;  /* 0x0000820000147ab9 */ /* 0x000fe20000000a00 */
[----:B------:R-:W-:-:S04]  /*0ce0*/  ISETP.NE.U32.AND P0, PT, RZ, UR4, PT ;  /* 0x00000004ff007c0c */ /* 0x000fc8000bf05070 */
[----:B------:R-:W-:-:S13]  /*0cf0*/  ISETP.NE.AND.EX P0, PT, RZ, UR5, PT, P0 ;  /* 0x00000005ff007c0c */ /* 0x000fda000bf05300 */
[----:B------:R-:W-:Y:S05]  /*0d00*/  @!P0 BRA `(.L_x_7) ;  /* 0x0000000000208947 */ /* 0x000fea0003800000 */
[----:B0-----:R-:W0:Y:S02]  /*0d10*/  LDC.64 R2, c[0x0][0x598] ;  /* 0x00016600ff027b82 */ /* 0x001e240000000a00 */
[----:B0-----:R-:W2:Y:S02]  /*0d20*/  LDG.E.64 R2, desc[UR20][R2.64] ;  /* 0x0000001402027981 */ /* 0x001ea4000c1e1b00 */
[----:B--2---:R-:W-:-:S04]  /*0d30*/  ISETP.NE.U32.AND P0, PT, R2, RZ, PT ;  /* 0x000000ff0200720c */ /* 0x004fc80003f05070 */
[----:B------:R-:W-:-:S13]  /*0d40*/  ISETP.NE.AND.EX P0, PT, R3, RZ, PT, P0 ;  /* 0x000000ff0300720c */ /* 0x000fda0003f05300 */
[----:B------:R-:W-:Y:S05]  /*0d50*/  @!P0 BRA `(.L_x_7) ;  /* 0x00000000000c8947 */ /* 0x000fea0003800000 */
[----:B------:R-:W2:Y:S02]  /*0d60*/  LD.E R2, desc[UR20][R2.64] ;  /* 0x0000001402027980 */ /* 0x000ea4000c101900 */
[----:B--2---:R-:W-:Y:S01]  /*0d70*/  R2UR UR15, R2 ;  /* 0x00000000020f72ca */ /* 0x004fe200000e0000 */
[----:B------:R-:W-:-:S14]  /*0d80*/  BRA `(.L_x_8) ;  /* 0x0000000000247947 */ /* 0x000fdc0003800000 */
.L_x_7:
[----:B------:R-:W-:Y:S02]  /*0d90*/  ULDC.64 UR4, c[0x0][0x588] ;  /* 0x0001620000047ab9 */ /* 0x000fe40000000a00 */
[----:B------:R-:W-:-:S04]  /*0da0*/  ISETP.NE.U32.AND P0, PT, RZ, UR4, PT ;  /* 0x00000004ff007c0c */ /* 0x000fc8000bf05070 */
[----:B------:R-:W-:-:S13]  /*0db0*/  ISETP.NE.AND.EX P0, PT, RZ, UR5, PT, P0 ;  /* 0x00000005ff007c0c */ /* 0x000fda000bf05300 */
[----:B------:R-:W-:Y:S05]  /*0dc0*/  @!P0 BRA `(.L_x_9) ;  /* 0x0000000000108947 */ /* 0x000fea0003800000 */
[----:B0-----:R-:W0:Y:S02]  /*0dd0*/  LDC.64 R2, c[0x0][0x588] ;  /* 0x00016200ff027b82 */ /* 0x001e240000000a00 */
[----:B0-----:R-:W2:Y:S02]  /*0de0*/  LDG.E R2, desc[UR20][R2.64] ;  /* 0x0000001402027981 */ /* 0x001ea4000c1e1900 */
[----:B--2---:R-:W-:Y:S01]  /*0df0*/  R2UR UR15, R2 ;  /* 0x00000000020f72ca */ /* 0x004fe200000e0000 */
[----:B------:R-:W-:-:S14]  /*0e00*/  BRA `(.L_x_8) ;  /* 0x0000000000047947 */ /* 0x000fdc0003800000 */
.L_x_9:
[----:B------:R-:W-:-:S05]  /*0e10*/  ULDC UR15, c[0x0][0x580] ;  /* 0x00016000000f7ab9 */ /* 0x000fca0000000800 */
.L_x_8:
[----:B------:R-:W-:Y:S02]  /*0e20*/  ULDC.64 UR4, c[0x0][0x5a0] ;  /* 0x0001680000047ab9 */ /* 0x000fe40000000a00 */
        /* <DEDUP_REMOVED lines=11> */
.L_x_10:
        /* <DEDUP_REMOVED lines=8> */
.L_x_12:
[----:B------:R-:W-:-:S05]  /*0f60*/  ULDC UR22, c[0x0][0x584] ;  /* 0x0001610000167ab9 */ /* 0x000fca0000000800 */
.L_x_11:
[----:B------:R-:W-:-:S13]  /*0f70*/  LOP3.LUT P0, RZ, R0, 0xff, RZ, 0xc0, !PT ;  /* 0x000000ff00ff7812 */ /* 0x000fda000780c0ff */
[----:B------:R-:W-:Y:S05]  /*0f80*/  @!P0 EXIT ;  /* 0x000000000000894d */ /* 0x000fea0003800000 */
[----:B------:R-:W-:Y:S01]  /*0f90*/  ULDC UR4, c[0x0][0x28c] ;  /* 0x0000a30000047ab9 */ /* 0x000fe20000000800 */
[----:B------:R-:W-:Y:S02]  /*0fa0*/  ULOP3.LUT UR23, UR13, 0x1, URZ, 0xfc, !UPT ;  /* 0x000000010d177892 */ /* 0x000fe4000f8efc3f */
[----:B------:R-:W-:-:S04]  /*0fb0*/  UIADD3 UR4, UR4, 0x3f, URZ ;  /* 0x0000003f04047890 */ /* 0x000fc8000fffe03f */
[----:B------:R-:W-:-:S04]  /*0fc0*/  USHF.R.S32.HI UR5, URZ, 0x1f, UR4 ;  /* 0x0000001f3f057899 */ /* 0x000fc80008011404 */
[----:B------:R-:W-:-:S03]  /*0fd0*/  ULEA.HI UR5, UR5, UR4, URZ, 0x6 ;  /* 0x0000000405057291 */ /* 0x000fc6000f8f303f */
[----:B------:R-:W-:Y:S01]  /*0fe0*/  UMOV UR4, URZ ;  /* 0x0000003f00047c82 */ /* 0x000fe20008000000 */
[----:B------:R-:W-:-:S03]  /*0ff0*/  USHF.R.S32.HI UR9, URZ, 0x6, UR5 ;  /* 0x000000063f097899 */ /* 0x000fc60008011405 */
[----:B------:R-:W-:-:S09]  /*1000*/  UMOV UR5, URZ ;  /* 0x0000003f00057c82 */ /* 0x000fd20008000000 */
.L_x_549:
[----:B------:R-:W-:Y:S01]  /*1010*/  STL [R1+0x450], RZ ;  /* 0x000450ff01007387 */ /* 0x000fe20000100800 */
[----:B-1----:R-:W1:Y:S01]  /*1020*/  S2UR UR17, SR_CgaCtaId ;  /* 0x00000000001179c3 */ /* 0x002e620000008800 */
[----:B------:R-:W-:Y:S01]  /*1030*/  UMOV UR16, 0x400 ;  /* 0x0000040000107882 */ /* 0x000fe20000000000 */
[----:B------:R-:W-:Y:S01]  /*1040*/  UMOV UR6, URZ ;  /* 0x0000003f00067c82 */ /* 0x000fe20008000000 */
[----:B------:R-:W-:Y:S01]  /*1050*/  STL [R1+0x44c], RZ ;  /* 0x00044cff01007387 */ /* 0x000fe20000100800 */
[----:B------:R-:W-:Y:S01]  /*1060*/  UMOV UR7, URZ ;  /* 0x0000003f00077c82 */ /* 0x000fe20008000000 */
[----:B------:R-:W-:Y:S01]  /*1070*/  UMOV UR8, URZ ;  /* 0x0000003f00087c82 */ /* 0x000fe20008000000 */
[----:B------:R-:W-:Y:S01]  /*1080*/  CS2R R236, SRZ ;  /* 0x0000000000ec7805 */ /* 0x000fe2000001ff00 */
[----:B------:R-:W-:Y:S01]  /*1090*/  STL [R1+0x448], RZ ;  /* 0x000448ff01007387 */ /* 0x000fe20000100800 */
[----:B0-2---:R-:W0:Y:S01]  /*10a0*/  LDC R2, c[0x0][0x28c] ;  /* 0x0000a300ff027b82 */ /* 0x005e220000000800 */
[----:B------:R-:W-:-:S02]  /*10b0*/  CS2R R234, SRZ ;  /* 0x0000000000ea7805 */ /* 0x000fc4000001ff00 */
[----:B------:R-:W-:Y:S01]  /*10c0*/  CS2R R232, SRZ ;  /* 0x0000000000e87805 */ /* 0x000fe2000001ff00 */
[----:B------:R-:W-:Y:S01]  /*10d0*/  STL [R1+0x444], RZ ;  /* 0x000444ff01007387 */ /* 0x000fe20000100800 */
[----:B------:R-:W-:Y:S02]  /*10e0*/  CS2R R230, SRZ ;  /* 0x0000000000e67805 */ /* 0x000fe4000001ff00 */
[----:B------:R-:W-:Y:S02]  /*10f0*/  CS2R R228, SRZ ;  /* 0x0000000000e47805 */ /* 0x000fe4000001ff00 */
[----:B------:R-:W-:Y:S01]  /*1100*/  CS2R R226, SRZ ;  /* 0x0000000000e27805 */ /* 0x000fe2000001ff00 */
[----:B------:R-:W-:Y:S01]  /*1110*/  STL [R1+0x440], RZ ;  /* 0x000440ff01007387 */ /* 0x000fe20000100800 */
[----:B------:R-:W-:Y:S02]  /*1120*/  CS2R R224, SRZ ;  /* 0x0000000000e07805 */ /* 0x000fe4000001ff00 */
        /* <DEDUP_REMOVED lines=15> */
[----:B0-----:R-:W-:Y:S02]  /*1220*/  ISETP.GE.AND P0, PT, R2, 0x1, PT ;  /* 0x000000010200780c */ /* 0x001fe40003f06270 */
        /* <DEDUP_REMOVED lines=47> */
[----:B------:R-:W-:Y:S01]  /*1520*/  IMAD.MOV.U32 R3, RZ, RZ, RZ ;  /* 0x000000ffff037224 */ /* 0x000fe200078e00ff */
[----:B------:R-:W-:Y:S02]  /*1530*/  CS2R R24, SRZ ;  /* 0x0000000000187805 */ /* 0x000fe4000001ff00 */
[----:B------:R-:W-:Y:S01]  /*1540*/  CS2R R26, SRZ ;  /* 0x00000000001a7805 */ /* 0x000fe2000001ff00 */
[----:B------:R-:W-:Y:S01]  /*1550*/  STL [R1+0x3fc], RZ ;  /* 0x0003fcff01007387 */ /* 0x000fe20000100800 */
[----:B------:R-:W-:-:S02]  /*1560*/  CS2R R28, SRZ ;  /* 0x00000000001c7805 */ /* 0x000fc4000001ff00 */
[----:B------:R-:W-:Y:S02]  /*1570*/  CS2R R30, SRZ ;  /* 0x00000000001e7805 */ /* 0x000fe4000001ff00 */
[----:B------:R-:W-:Y:S01]  /*1580*/  CS2R R32, SRZ ;  /* 0x0000000000207805 */ /* 0x000fe2000001ff00 */
[----:B------:R-:W-:Y:S01]  /*1590*/  STL [R1+0x3f8], RZ ;  /* 0x0003f8ff01007387 */ /* 0x000fe20000100800 */
[----:B------:R-:W-:Y:S02]  /*15a0*/  CS2R R34, SRZ ;  /* 0x0000000000227805 */ /* 0x000fe4000001ff00 */
        /* <DEDUP_REMOVED lines=76> */
[----:B------:R-:W-:Y:S01]  /*1a70*/  CS2R R150, SRZ ;  /* 0x0000000000967805 */ /* 0x000fe2000001ff00 */
[----:B------:R-:W-:Y:S04]  /*1a80*/  STL [R1+0x3a8], RZ ;  /* 0x0003a8ff01007387 */ /* 0x000fe80000100800 */
        /* <DEDUP_REMOVED lines=106> */
[----:B------:R-:W-:Y:S04]  /*2130*/  STL [R1], RZ ;  /* 0x000000ff01007387 */ /* 0x000fe80000100800 */
        /* <DEDUP_REMOVED lines=39> */
[----:B------:R-:W-:Y:S01]  /*23b0*/  STL [R1+0xa0], RZ ;  /* 0x0000a0ff01007387 */ /* 0x000fe20000100800 */
[----:B------:R-:W0:Y:S03]  /*23c0*/  S2R R0, SR_TID.X ;  /* 0x0000000000007919 */ /* 0x000e260000002100 */
        /* <DEDUP_REMOVED lines=8> */
[----:B0-----:R-:W-:-:S03]  /*2450*/  LOP3.LUT R0, R0, 0x80, RZ, 0xc0, !PT ;  /* 0x0000008000007812 */ /* 0x001fc600078ec0ff */
[----:B------:R-:W-:Y:S01]  /*2460*/  STL [R1+0xc4], RZ ;  /* 0x0000c4ff01007387 */ /* 0x000fe20000100800 */
[----:B------:R-:W-:-:S03]  /*2470*/  SHF.R.U32.HI R0, RZ, 0x7, R0 ;  /* 0x00000007ff007819 */ /* 0x000fc60000011600 */
        /* <DEDUP_REMOVED lines=33> */
[----:B------:R-:W0:Y:S04]  /*2690*/  SHFL.IDX PT, R0, R0, RZ, 0x1f ;  /* 0x00001fff00007589 */ /* 0x000e2800000e0000 */
[----:B------:R2:W-:Y:S04]  /*26a0*/  STL [R1+0x14c], RZ ;  /* 0x00014cff01007387 */ /* 0x0005e80000100800 */
[----:B------:R2:W-:Y:S04]  /*26b0*/  STL [R1+0x150], RZ ;  /* 0x000150ff01007387 */ /* 0x0005e80000100800 */
[----:B------:R2:W-:Y:S04]  /*26c0*/  STL [R1+0x154], RZ ;  /* 0x000154ff01007387 */ /* 0x0005e80000100800 */
[----:B------:R2:W-:Y:S04]  /*26d0*/  STL [R1+0x158], RZ ;  /* 0x000158ff01007387 */ /* 0x0005e80000100800 */
[----:B------:R2:W-:Y:S04]  /*26e0*/  STL [R1+0x15c], RZ ;  /* 0x00015cff01007387 */ /* 0x0005e80000100800 */
[----:B------:R2:W-:Y:S01]  /*26f0*/  STL [R1+0x160], RZ ;  /* 0x000160ff01007387 */ /* 0x0005e20000100800 */
[----:B0-----:R-:W-:Y:S01]  /*2700*/  R2UR UR12, R0 ;  /* 0x00000000000c72ca */ /* 0x001fe200000e0000 */
[----:B------:R-:W-:-:S02]  /*2710*/  IMAD.U32 R0, RZ, RZ, UR4 ;  /* 0x00000004ff007e24 */ /* 0x000fc4000f8e00ff */
[----:B------:R2:W-:Y:S04]  /*2720*/  STL [R1+0x164], RZ ;  /* 0x000164ff01007387 */ /* 0x0005e80000100800 */
[----:B------:R2:W-:Y:S04]  /*2730*/  STL [R1+0x168], RZ ;  /* 0x000168ff01007387 */ /* 0x0005e80000100800 */
[----:B------:R2:W-:Y:S02]  /*2740*/  STL [R1+0x16c], RZ ;  /* 0x00016cff01007387 */ /* 0x0005e40000100800 */
[----:B------:R-:W-:-:S02]  /*2750*/  ULEA.HI UR11, UR12, UR12, URZ, 0x1 ;  /* 0x0000000c0c0b7291 */ /* 0x000fc4000f8f083f */
[----:B------:R2:W-:Y:S02]  /*2760*/  STL [R1+0x170], RZ ;  /* 0x000170ff01007387 */ /* 0x0005e40000100800 */
[----:B------:R-:W-:Y:S02]  /*2770*/  ULOP3.LUT UR14, UR11, 0xffffe, URZ, 0xc0, !UPT ;  /* 0x000ffffe0b0e7892 */ /* 0x000fe4000f8ec03f */
[----:B------:R2:W-:Y:S01]  /*2780*/  STL [R1+0x174], RZ ;  /* 0x000174ff01007387 */ /* 0x0005e20000100800 */
[----:B-1----:R-:W-:Y:S02]  /*2790*/  ULEA UR11, UR17, UR16, 0x18 ;  /* 0x00000010110b7291 */ /* 0x002fe4000f8ec03f */
[----:B------:R-:W-:Y:S01]  /*27a0*/  UIADD3 UR14, UR12, -UR14, URZ ;  /* 0x8000000e0c0e7290 */ /* 0x000fe2000fffe03f */
[----:B------:R2:W-:Y:S03]  /*27b0*/  STL [R1+0x178], RZ ;  /* 0x000178ff01007387 */ /* 0x0005e60000100800 */
[----:B------:R-:W-:Y:S01]  /*27c0*/  ULEA UR14, UR14, UR11, 0xc ;  /* 0x0000000b0e0e7291 */ /* 0x000fe2000f8e603f */
[----:B------:R2:W-:Y:S03]  /*27d0*/  STL [R1+0x17c], RZ ;  /* 0x00017cff01007387 */ /* 0x0005e60000100800 */
[----:B------:R-:W-:Y:S01]  /*27e0*/  UIADD3 UR14, UR14, 0x100, URZ ;  /* 0x000001000e0e7890 */ /* 0x000fe2000fffe03f */
[----:B------:R2:W-:Y:S03]  /*27f0*/  STL [R1+0x180], RZ ;  /* 0x000180ff01007387 */ /* 0x0005e60000100800 */
[----:B------:R-:W-:Y:S01]  /*2800*/  USHF.R.U32.HI UR12, URZ, 0x4, UR14 ;  /* 0x000000043f0c7899 */ /* 0x000fe2000801160e */
[----:B------:R2:W-:Y:S02]  /*2810*/  STL [R1+0x184], RZ ;  /* 0x000184ff01007387 */ /* 0x0005e40000100800 */
[----:B------:R-:W-:Y:S01]  /*2820*/  UMOV UR14, UR5 ;  /* 0x00000005000e7c82 */ /* 0x000fe20008000000 */
[----:B------:R-:W-:Y:S01]  /*2830*/  ULOP3.LUT UR12, UR12, 0x3fff, URZ, 0xc0, !UPT ;  /* 0x00003fff0c0c7892 */ /* 0x000fe2000f8ec03f */
[----:B------:R2:W-:Y:S04]  /*2840*/  STL [R1+0x188], RZ ;  /* 0x000188ff01007387 */ /* 0x0005e80000100800 */
        /* <DEDUP_REMOVED lines=28> */
[----:B------:R2:W-:Y:S01]  /*2a10*/  STL [R1+0x1fc], RZ ;  /* 0x0001fcff01007387 */ /* 0x0005e20000100800 */
[----:B------:R-:W-:Y:S05]  /*2a20*/  @!P0 BRA `(.L_x_13) ;  /* 0x0000004000c08947 */ /* 0x000fea0003800000 */
[----:B------:R-:W-:-:S06]  /*2a30*/  UISETP.NE.AND UP0, UPT, UR23, 0x3, UPT ;  /* 0x000000031700788c */ /* 0x000fcc000bf05270 */
[----:B------:R-:W-:-:S13]  /*2a40*/  PLOP3.LUT P1, PT, PT, PT, UP0, 0x80, 0x0 ;  /* 0x000000000000781c */ /* 0x000fda0003f2f008 */
[----:B------:R-:W-:Y:S05]  /*2a50*/  @!P1 BRA `(.L_x_14) ;  /* 0x0000000000049947 */ /* 0x000fea0003800000 */
[----:B------:R-:W-:Y:S01]  /*2a60*/  BPT.TRAP 0x1 ;  /* 0x000000040000795c */ /* 0x000fe20000300000 */
.L_x_14:
[----:B------:R-:W-:Y:S01]  /*2a70*/  ULEA UR6, UR5, UR11, 0x3 ;  /* 0x0000000b05067291 */ /* 0x000fe2000f8e183f */
[----:B------:R-:W-:-:S05]  /*2a80*/  IMAD.U32 R0, RZ, RZ, UR4 ;  /* 0x00000004ff007e24 */ /* 0x000fca000f8e00ff */
[----:B------:R-:W-:-:S04]  /*2a90*/  SHF.L.U32 R0, R0, 0x1f, RZ ;  /* 0x0000001f00007819 */ /* 0x000fc800000006ff */
[----:B------:R0:W1:Y:S01]  /*2aa0*/  SYNCS.PHASECHK.TRANS64.TRYWAIT P0, [UR6], R0 ;  /* 0x00000000ff0075a7 */ /* 0x0000620008000146 */
[----:B------:R-:W-:Y:S05]  /*2ab0*/  @!P1 BRA `(.L_x_15) ;  /* 0x0000000000049947 */ /* 0x000fea0003800000 */
[----:B------:R-:W-:Y:S01]  /*2ac0*/  BPT.TRAP 0x1 ;  /* 0x000000040000795c */ /* 0x000fe20000300000 */
.L_x_15:
[----:B-1----:R-:W-:Y:S05]  /*2ad0*/  @P0 BRA `(.L_x_16) ;  /* 0x0000000000080947 */ /* 0x002fea0003800000 */
[----:B------:R-:W1:Y:S02]  /*2ae0*/  SYNCS.PHASECHK.TRANS64.TRYWAIT P0, [UR6], R0 ;  /* 0x00000000ff0075a7 */ /* 0x000e640008000146 */
[----:B-1----:R-:W-:Y:S05]  /*2af0*/  @!P0 BRA `(.L_x_17) ;  /* 0x0000022400388947 */ /* 0x002fea0003800000 */
.L_x_16:
[----:B------:R-:W-:Y:S01]  /*2b00*/  UIADD3 UR6, UR11, 0xc100, URZ ;  /* 0x0000c1000b067890 */ /* 0x000fe2000fffe03f */
[----:B------:R-:W-:Y:S01]  /*2b10*/  WARPGROUP.ARRIVE ;  /* 0x00000000000079c5 */ /* 0x000fe20000000000 */
[----:B------:R-:W-:Y:S02]  /*2b20*/  ULOP3.LUT UR7, UR12, 0x10000, URZ, 0xfc, !UPT ;  /* 0x000100000c077892 */ /* 0x000fe4000f8efc3f */
[----:B------:R-:W-:Y:S02]  /*2b30*/  USHF.R.U32.HI UR6, URZ, 0x4, UR6 ;  /* 0x000000043f067899 */ /* 0x000fe40008011606 */
[----:B------:R-:W-:Y:S02]  /*2b40*/  ULEA UR7, UR5, UR7, 0xa ;  /* 0x0000000705077291 */ /* 0x000fe4000f8e503f */
[----:B------:R-:W-:Y:S01]  /*2b50*/  ULOP3.LUT UR6, UR6, 0x3fff, URZ, 0xc0, !UPT ;  /* 0x00003fff06067892 */ /* 0x000fe2000f8ec03f */
[----:B------:R-:W-:Y:S01]  /*2b60*/  UMOV UR17, 0x80000020 ;  /* 0x8000002000117882 */ /* 0x000fe20000000000 */
[----:B------:R-:W-:-:S02]  /*2b70*/  UMOV UR19, 0x80000020 ;  /* 0x8000002000137882 */ /* 0x000fc40000000000 */
[----:B------:R-:W-:Y:S01]  /*2b80*/  ULOP3.LUT UR6, UR6, 0x10000, URZ, 0xfc, !UPT ;  /* 0x0001000006067892 */ /* 0x000fe2000f8efc3f */
[----:B------:R-:W-:-:S03]  /*2b90*/  UMOV UR16, UR7 ;  /* 0x0000000700107c82 */ /* 0x000fc60008000000 */
[----:B------:R-:W-:-:S03]  /*2ba0*/  ULEA UR8, UR5, UR6, 0xa ;  /* 0x0000000605087291 */ /* 0x000fc6000f8e503f */
[----:B------:R-:W-:-:S04]  /*2bb0*/  UMOV UR6, 0x2 ;  /* 0x0000000200067882 */ /* 0x000fc80000000000 */
[----:B------:R-:W-:Y:S02]  /*2bc0*/  UMOV UR18, UR8 ;  /* 0x0000000800127c82 */ /* 0x000fe40008000000 */
[----:B------:R-:W-:Y:S01]  /*2bd0*/  QGMMA.64x256x32.F32.E4M3.E4M3 R24, gdesc[UR16], RZ, !UPT, gsb0 ;  /* 0x03e00000101879f3 */ /* 0x000fe2000c0008ff */
[----:B------:R-:W-:Y:S01]  /*2be0*/  UIADD3 UR16, UR7, 0x200, URZ ;  /* 0x0000020007107890 */ /* 0x000fe2000fffe03f */
[----:B------:R-:W-:Y:S01]  /*2bf0*/  UMOV UR17, 0x80000020 ;  /* 0x8000002000117882 */ /* 0x000fe20000000000 */
[----:B------:R-:W-:Y:S02]  /*2c00*/  WARPGROUP.DEPBAR.LE gsb0, 0x0 ;  /* 0x00008000000079c5 */ /* 0x000fe40000010000 */
[----:B------:R-:W-:Y:S04]  /*2c10*/  STL.64 [R1], R24 ;  /* 0x0000001801007387 */ /* 0x000fe80000100a00 */
[----:B------:R-:W-:Y:S04]  /*2c20*/  STL.64 [R1+0x8], R26 ;  /* 0x0000081a01007387 */ /* 0x000fe80000100a00 */
        /* <DEDUP_REMOVED lines=61> */
[----:B------:R3:W-:Y:S02]  /*3000*/  STL.64 [R1+0x1f8], R150 ;  /* 0x0001f89601007387 */ /* 0x0007e40000100a00 */
[----:B---3--:R-:W-:-:S06]  /*3010*/  WARPGROUP.ARRIVE ;  /* 0x00000000000079c5 */ /* 0x008fcc0000000000 */
[----:B------:R-:W-:Y:S03]  /*3020*/  QGMMA.64x256x32.F32.E4M3.E4M3 R24, gdesc[UR16], RZ, !UPT, gsb0 ;  /* 0x03e00000101879f3 */ /* 0x000fe6000c0008ff */
[----:B------:R-:W-:Y:S02]  /*3030*/  WARPGROUP.DEPBAR.LE gsb0, 0x0 ;  /* 0x00008000000079c5 */ /* 0x000fe40000010000 */
        /* <DEDUP_REMOVED lines=21> */
[----:B------:R3:W-:Y:S04]  /*3190*/  STL.64 [R1+0x470], R108 ;  /* 0x0004706c01007387 */ /* 0x0007e80000100a00 */
        /* <DEDUP_REMOVED lines=70> */
[----:B---3--:R-:W3:Y:S04]  /*3600*/  LDL.LU.64 R108, [R1] ;  /* 0x00000000016c7983 */ /* 0x008ee80000300a00 */
[----:B------:R-:W3:Y:S04]  /*3610*/  LDL.LU.64 R110, [R1+0x8] ;  /* 0x00000800016e7983 */ /* 0x000ee80000300a00 */
        /* <DEDUP_REMOVED lines=61> */
[----:B------:R-:W3:Y:S01]  /*39f0*/  LDL.LU.64 R234, [R1+0x1f8] ;  /* 0x0001f80001ea7983 */ /* 0x000ee20000300a00 */
[----:B------:R-:W-:-:S02]  /*3a00*/  UIADD3 UR16, UR7, 0x2, URZ ;  /* 0x0000000207107890 */ /* 0x000fc4000fffe03f */
[----:B------:R-:W-:Y:S01]  /*3a10*/  UIADD3 UR18, UR8, 0x2, URZ ;  /* 0x0000000208127890 */ /* 0x000fe2000fffe03f */
[----:B------:R-:W-:Y:S01]  /*3a20*/  STL [R1+0x338], RZ ;  /* 0x000338ff01007387 */ /* 0x000fe20000100800 */
[----:B------:R-:W-:Y:S01]  /*3a30*/  UMOV UR17, 0x80000020 ;  /* 0x8000002000117882 */ /* 0x000fe20000000000 */
[----:B------:R-:W-:Y:S02]  /*3a40*/  UMOV UR19, 0x80000020 ;  /* 0x8000002000137882 */ /* 0x000fe40000000000 */
        /* <DEDUP_REMOVED lines=25> */
[----:B---3--:R-:W-:-:S06]  /*3be0*/  WARPGROUP.ARRIVE ;  /* 0x00000000000079c5 */ /* 0x008fcc0000000000 */
[----:B------:R-:W-:Y:S03]  /*3bf0*/  QGMMA.64x256x32.F32.E4M3.E4M3 R108, gdesc[UR16], R108, gsb0 ;  /* 0x03e00000106c79f3 */ /* 0x000fe6000800086c */
[----:B------:R-:W-:Y:S02]  /*3c00*/  WARPGROUP.DEPBAR.LE gsb0, 0x0 ;  /* 0x00008000000079c5 */ /* 0x000fe40000010000 */
[----:B------:R-:W-:Y:S01]  /*3c10*/  STL.64 [R1], R108 ;  /* 0x0000006c01007387 */ /* 0x000fe20000100a00 */
[----:B------:R-:W-:Y:S01]  /*3c20*/  UIADD3 UR16, UR7, 0x202, URZ ;  /* 0x0000020207107890 */ /* 0x000fe2000fffe03f */
[----:B------:R-:W-:Y:S02]  /*3c30*/  IMAD.MOV.U32 R2, RZ, RZ, R234 ;  /* 0x000000ffff027224 */ /* 0x000fe400078e00ea */
[----:B------:R-:W-:Y:S01]  /*3c40*/  STL.64 [R1+0x8], R110 ;  /* 0x0000086e01007387 */ /* 0x000fe20000100a00 */
[----:B------:R-:W-:Y:S01]  /*3c50*/  UMOV UR17, 0x80000020 ;  /* 0x8000002000117882 */ /* 0x000fe20000000000 */
[----:B------:R-:W-:Y:S01]  /*3c60*/  ULDC UR7, c[0x0][0x50c] ;  /* 0x0001430000077ab9 */ /* 0x000fe20000000800 */
[----:B01----:R-:W-:Y:S01]  /*3c70*/  IMAD.MOV.U32 R0, RZ, RZ, R235 ;  /* 0x000000ffff007224 */ /* 0x003fe200078e00eb */
        /* <DEDUP_REMOVED lines=62> */
[----:B0-----:R-:W3:Y:S04]  /*4060*/  LDL.LU.64 R150, [R1+0x518] ;  /* 0x0005180001967983 */ /* 0x001ee80000300a00 */
        /* <DEDUP_REMOVED lines=21> */
[----:B------:R-:W-:Y:S01]  /*41c0*/  UISETP.NE.AND UP0, UPT, UR7, 0x2, UPT ;  /* 0x000000020700788c */ /* 0x000fe2000bf05270 */
[----:B------:R-:W-:-:S02]  /*41d0*/  CS2R R236, SRZ ;  /* 0x0000000000ec7805 */ /* 0x000fc4000001ff00 */
[----:B-1----:R-:W-:Y:S01]  /*41e0*/  CS2R R234, SRZ ;  /* 0x0000000000ea7805 */ /* 0x002fe2000001ff00 */
[----:B------:R0:W-:Y:S01]  /*41f0*/  STL [R1+0x2d0], RZ ;  /* 0x0002d0ff01007387 */ /* 0x0001e20000100800 */
[----:B------:R-:W-:Y:S01]  /*4200*/  USEL UR7, URZ, 0x1, UP0 ;  /* 0x000000013f077887 */ /* 0x000fe20008000000 */
[----:B------:R-:W-:Y:S02]  /*4210*/  CS2R R232, SRZ ;  /* 0x0000000000e87805 */ /* 0x000fe4000001ff00 */
[----:B------:R-:W-:Y:S01]  /*4220*/  CS2R R230, SRZ ;  /* 0x0000000000e67805 */ /* 0x000fe2000001ff00 */
[----:B------:R0:W-:Y:S01]  /*4230*/  STL [R1+0x2cc], RZ ;  /* 0x0002ccff01007387 */ /* 0x0001e20000100800 */
[----:B------:R-:W-:Y:S02]  /*4240*/  CS2R R228, SRZ ;  /* 0x0000000000e47805 */ /* 0x000fe4000001ff00 */
[----:B------:R-:W-:Y:S02]  /*4250*/  CS2R R226, SRZ ;  /* 0x0000000000e27805 */ /* 0x000fe4000001ff00 */
[----:B------:R-:W-:Y:S01]  /*4260*/  ISETP.NE.AND P0, PT, RZ, UR7, PT ;  /* 0x00000007ff007c0c */ /* 0x000fe2000bf05270 */
[----:B------:R0:W-:Y:S01]  /*4270*/  STL [R1+0x2c8], RZ ;  /* 0x0002c8ff01007387 */ /* 0x0001e20000100800 */
[----:B------:R-:W-:-:S02]  /*4280*/  CS2R R224, SRZ ;  /* 0x0000000000e07805 */ /* 0x000fc4000001ff00 */
[----:B------:R-:W-:Y:S02]  /*4290*/  CS2R R222, SRZ ;  /* 0x0000000000de7805 */ /* 0x000fe4000001ff00 */
[----:B------:R-:W-:Y:S01]  /*42a0*/  CS2R R220, SRZ ;  /* 0x0000000000dc7805 */ /* 0x000fe2000001ff00 */
[----:B------:R0:W-:Y:S01]  /*42b0*/  STL [R1+0x2c4], RZ ;  /* 0x0002c4ff01007387 */ /* 0x0001e20000100800 */
[----:B------:R-:W-:Y:S02]  /*42c0*/  CS2R R218, SRZ ;  /* 0x0000000000da7805 */ /* 0x000fe4000001ff00 */
[----:B------:R-:W-:Y:S02]  /*42d0*/  CS2R R216, SRZ ;  /* 0x0000000000d87805 */ /* 0x000fe4000001ff00 */
[----:B------:R-:W-:Y:S01]  /*42e0*/  CS2R R214, SRZ ;  /* 0x0000000000d67805 */ /* 0x000fe2000001ff00 */
        /* <DEDUP_REMOVED lines=54> */
[----:B------:R-:W-:Y:S01]  /*4650*/  CS2R R4, SRZ ;  /* 0x0000000000047805 */ /* 0x000fe2000001ff00 */
[----:B------:R-:W-:Y:S01]  /*4660*/  IMAD.MOV.U32 R3, RZ, RZ, RZ ;  /* 0x000000ffff037224 */ /* 0x000fe200078e00ff */
        /* <DEDUP_REMOVED lines=35> */
[----:B---3--:R-:W-:-:S06]  /*48a0*/  WARPGROUP.ARRIVE ;  /* 0x00000000000079c5 */ /* 0x008fcc0000000000 */
[----:B------:R-:W-:Y:S03]  /*48b0*/  QGMMA.64x256x32.F32.E4M3.E4M3 R24, gdesc[UR16], R24, gsb0 ;  /* 0x03e00000101879f3 */ /* 0x000fe60008000818 */
[----:B------:R-:W-:Y:S02]  /*48c0*/  WARPGROUP.DEPBAR.LE gsb0, 0x0 ;  /* 0x00008000000079c5 */ /* 0x000fe40000010000 */
[----:B0-----:R-:W-:Y:S05]  /*48d0*/  @!P0 BRA `(.L_x_18) ;  /* 0x0000002000f88947 */ /* 0x001fea0003800000 */
[----:B------:R-:W3:Y:S04]  /*48e0*/  LDL R3, [R1] ;  /* 0x0000000001037983 */ /* 0x000ee80000100800 */
[----:B------:R-:W4:Y:S04]  /*48f0*/  LDL R4, [R1+0x4] ;  /* 0x0000040001047983 */ /* 0x000f280000100800 */
[----:B------:R-:W5:Y:S04]  /*4900*/  LDL R5, [R1+0x8] ;  /* 0x0000080001057983 */ /* 0x000f680000100800 */
[----:B------:R-:W2:Y:S04]  /*4910*/  LDL R6, [R1+0xc] ;  /* 0x00000c0001067983 */ /* 0x000ea80000100800 */
        /* <DEDUP_REMOVED lines=101> */
[----:B------:R0:W-:Y:S04]  /*4f70*/  STL [R1+0x4bc], R131 ;  /* 0x0004bc8301007387 */ /* 0x0001e80000100800 */
[----:B0-----:R-:W2:Y:S04]  /*4f80*/  LDL R131, [R1+0x1a4] ;  /* 0x0001a40001837983 */ /* 0x001ea80000100800 */
        /* <DEDUP_REMOVED lines=39> */
[----:B0-----:R-:W2:Y:S01]  /*5200*/  LDL R151, [R1+0x1f4] ;  /* 0x0001f40001977983 */ /* 0x001ea20000100800 */
[----:B------:R-:W-:-:S01]  /*5210*/  FADD R2, RZ, R2 ;  /* 0x00000002ff027221 */ /* 0x000fc20000000000 */
[----:B------:R-:W-:Y:S01]  /*5220*/  FADD R0, RZ, R0 ;  /* 0x00000000ff007221 */ /* 0x000fe20000000000 */
[----:B---3--:R-:W-:-:S01]  /*5230*/  FADD R3, RZ, R3 ;  /* 0x00000003ff037221 */ /* 0x008fc20000000000 */
[----:B----4-:R-:W-:Y:S01]  /*5240*/  FADD R4, RZ, R4 ;  /* 0x00000004ff047221 */ /* 0x010fe20000000000 */
[----:B-----5:R-:W-:-:S01]  /*5250*/  FADD R5, RZ, R5 ;  /* 0x00000005ff057221 */ /* 0x020fc20000000000 */
[----:B--2---:R-:W-:Y:S01]  /*5260*/  FADD R6, RZ, R6 ;  /* 0x00000006ff067221 */ /* 0x004fe20000000000 */
[----:B------:R-:W-:-:S01]  /*5270*/  FADD R7, RZ, R7 ;  /* 0x00000007ff077221 */ /* 0x000fc20000000000 */
[----:B------:R-:W-:Y:S01]  /*5280*/  FADD R8, RZ, R8 ;  /* 0x00000008ff087221 */ /* 0x000fe20000000000 */
        /* <DEDUP_REMOVED lines=13> */
[----:B------:R-:W2:Y:S01]  /*5360*/  LDL.LU R131, [R1+0x4bc] ;  /* 0x0004bc0001837983 */ /* 0x000ea20000300800 */
        /* <DEDUP_REMOVED lines=13> */
[----:B------:R-:W3:Y:S01]  /*5440*/  LDL.LU R132, [R1+0x4b8] ;  /* 0x0004b80001847983 */ /* 0x000ee20000300800 */
        /* <DEDUP_REMOVED lines=16> */
[----:B------:R0:W-:Y:S01]  /*5550*/  STL [R1+0x200], R133 ;  /* 0x0002008501007387 */ /* 0x0001e20000100800 */
        /* <DEDUP_REMOVED lines=9> */
[----:B0-----:R-:W4:Y:S01]  /*55f0*/  LDL.LU R133, [R1+0x4b4] ;  /* 0x0004b40001857983 */ /* 0x001f220000300800 */
[----:B------:R-:W-:-:S01]  /*5600*/  FADD R184, RZ, R184 ;  /* 0x000000b8ffb87221 */ /* 0x000fc20000000000 */
[----:B------:R-:W-:Y:S01]  /*5610*/  FADD R185, RZ, R185 ;  /* 0x000000b9ffb97221 */ /* 0x000fe20000000000 */
[----:B------:R-:W-:-:S01]  /*5620*/  FADD R186, RZ, R186 ;  /* 0x000000baffba7221 */ /* 0x000fc20000000000 */
        /* <DEDUP_REMOVED lines=10> */
[----:B0-----:R-:W5:Y:S01]  /*56d0*/  LDL.LU R134, [R1+0x4b0] ;  /* 0x0004b00001867983 */ /* 0x001f620000300800 */
        /* <DEDUP_REMOVED lines=52> */
[----:B0-----:R-:W5:Y:S04]  /*5a20*/  LDL.LU R138, [R1+0x4a0] ;  /* 0x0004a000018a7983 */ /* 0x001f680000300800 */
[----:B------:R0:W-:Y:S01]  /*5a30*/  STL [R1+0x218], R139 ;  /* 0x0002188b01007387 */ /* 0x0001e20000100800 */
[----:B------:R-:W-:-:S03]  /*5a40*/  FADD R140, RZ, R140 ;  /* 0x0000008cff8c7221 */ /* 0x000fc60000000000 */
        /* <DEDUP_REMOVED lines=34> */
[----:B------:R0:W-:Y:S04]  /*5c70*/  STL [R1+0x248], R151 ;  /* 0x0002489701007387 */ /* 0x0001e80000100800 */
[----:B0-----:R-:W5:Y:S04]  /*5c80*/  LDL.LU R151, [R1+0x46c] ;  /* 0x00046c0001977983 */ /* 0x001f680000300800 */
[----:B------:R0:W-:Y:S04]  /*5c90*/  STL [R1+0x24c], R2 ;  /* 0x00024c0201007387 */ /* 0x0001e80000100800 */
[----:B------:R1:W-:Y:S01]  /*5ca0*/  STL [R1+0x250], R0 ;  /* 0x0002500001007387 */ /* 0x0003e20000100800 */
[----:B0-----:R-:W-:-:S01]  /*5cb0*/  FADD R2, RZ, R24 ;  /* 0x00000018ff027221 */ /* 0x001fc20000000000 */
[----:B-1----:R-:W-:-:S04]  /*5cc0*/  FADD R0, RZ, R25 ;  /* 0x00000019ff007221 */ /* 0x002fc80000000000 */
        /* <DEDUP_REMOVED lines=211> */
[----:B--2---:R-:W-:-:S04]  /*6a00*/  FADD R0, RZ, R131 ;  /* 0x00000083ff007221 */ /* 0x004fc80000000000 */
[----:B------:R3:W-:Y:S04]  /*6a10*/  STL [R1+0x3fc], R2 ;  /* 0x0003fc0201007387 */ /* 0x0007e80000100800 */
[----:B------:R4:W-:Y:S01]  /*6a20*/  STL [R1+0x400], R0 ;  /* 0x0004000001007387 */ /* 0x0009e20000100800 */
[----:B---3--:R-:W-:-:S01]  /*6a30*/  FADD R2, RZ, R132 ;  /* 0x00000084ff027221 */ /* 0x008fc20000000000 */
[----:B----4-:R-:W-:-:S04]  /*6a40*/  FADD R0, RZ, R133 ;  /* 0x00000085ff007221 */ /* 0x010fc80000000000 */
[----:B------:R5:W-:Y:S04]  /*6a50*/  STL [R1+0x404], R2 ;  /* 0x0004040201007387 */ /* 0x000be80000100800 */
[----:B------:R0:W-:Y:S01]  /*6a60*/  STL [R1+0x408], R0 ;  /* 0x0004080001007387 */ /* 0x0001e20000100800 */
[----:B-----5:R-:W-:-:S01]  /*6a70*/  FADD R2, RZ, R134 ;  /* 0x00000086ff027221 */ /* 0x020fc20000000000 */
[----:B0-----:R-:W-:-:S04]  /*6a80*/  FADD R0, RZ, R135 ;  /* 0x00000087ff007221 */ /* 0x001fc80000000000 */
        /* <DEDUP_REMOVED lines=34> */
[----:B------:R-:W-:-:S05]  /*6cb0*/  UMOV UR6, URZ ;  /* 0x0000003f00067c82 */ /* 0x000fca0008000000 */
.L_x_18:
[----:B------:R-:W-:-:S04]  /*6cc0*/  UIADD3 UR14, UR5, 0x1, URZ ;  /* 0x00000001050e7890 */ /* 0x000fc8000fffe03f */
[----:B------:R-:W-:-:S04]  /*6cd0*/  UISETP.NE.AND UP0, UPT, UR14, 0x3, UPT ;  /* 0x000000030e00788c */ /* 0x000fc8000bf05270 */
[----:B------:R-:W-:Y:S02]  /*6ce0*/  USEL UR8, URZ, 0x1, UP0 ;  /* 0x000000013f087887 */ /* 0x000fe40008000000 */
[----:B------:R-:W-:Y:S02]  /*6cf0*/  USEL UR14, UR14, URZ, UP0 ;  /* 0x0000003f0e0e7287 */ /* 0x000fe40008000000 */
[----:B------:R-:W-:-:S06]  /*6d00*/  ULOP3.LUT UR8, UR4, UR8, URZ, 0x3c, !UPT ;  /* 0x0000000804087292 */ /* 0x000fcc000f8e3c3f */
[----:B0-----:R-:W-:Y:S01]  /*6d10*/  IMAD.U32 R0, RZ, RZ, UR8 ;  /* 0x00000008ff007e24 */ /* 0x001fe2000f8e00ff */
[----:B------:R-:W-:-:S06]  /*6d20*/  UMOV UR8, 0x1 ;  /* 0x0000000100087882 */ /* 0x000fcc0000000000 */
.L_x_13:
[----:B------:R-:W-:-:S04]  /*6d30*/  UISETP.LT.AND UP0, UPT, UR9, 0x1, UPT ;  /* 0x000000010900788c */ /* 0x000fc8000bf01270 */
[----:B------:R-:W-:-:S04]  /*6d40*/  USEL UR16, UR9, 0x1, UP0 ;  /* 0x0000000109107887 */ /* 0x000fc80008000000 */
[----:B------:R-:W-:-:S04]  /*6d50*/  UIADD3 UR16, UR9, -UR16, URZ ;  /* 0x8000001009107290 */ /* 0x000fc8000fffe03f */
[----:B------:R-:W-:-:S06]  /*6d60*/  UISETP.GE.AND UP0, UPT, UR16, 0x1, UPT ;  /* 0x000000011000788c */ /* 0x000fcc000bf06270 */
[----:B------:R-:W-:-:S13]  /*6d70*/  PLOP3.LUT P0, PT, PT, PT, UP0, 0x80, 0x0 ;  /* 0x000000000000781c */ /* 0x000fda0003f0f008 */
[----:B------:R-:W-:Y:S05]  /*6d80*/  @!P0 BRA `(.L_x_19) ;  /* 0x0000006000508947 */ /* 0x000fea0003800000 */
[----:B------:R-:W-:Y:S01]  /*6d90*/  UMOV UR24, UR16 ;  /* 0x0000001000187c82 */ /* 0x000fe20008000000 */
[----:B------:R-:W-:Y:S01]  /*6da0*/  UMOV UR25, UR5 ;  /* 0x0000000500197c82 */ /* 0x000fe20008000000 */
[----:B------:R-:W-:-:S05]  /*6db0*/  ULDC UR26, c[0x0][0x50c] ;  /* 0x00014300001a7ab9 */ /* 0x000fca0000000800 */
.L_x_27:
[----:B------:R-:W-:-:S06]  /*6dc0*/  UISETP.NE.AND UP0, UPT, UR23, 0x3, UPT ;  /* 0x000000031700788c */ /* 0x000fcc000bf05270 */
[----:B------:R-:W-:-:S13]  /*6dd0*/  PLOP3.LUT P1, PT, PT, PT, UP0, 0x80, 0x0 ;  /* 0x000000000000781c */ /* 0x000fda0003f2f008 */
[----:B0-----:R-:W-:Y:S05]  /*6de0*/  @!P1 BRA `(.L_x_20) ;  /* 0x0000000000049947 */ /* 0x001fea0003800000 */
[----:B------:R-:W-:Y:S01]  /*6df0*/  BPT.TRAP 0x1 ;  /* 0x000000040000795c */ /* 0x000fe20000300000 */
.L_x_20:
[----:B------:R-:W0:Y:S01]  /*6e00*/  S2UR UR16, SR_CgaCtaId ;  /* 0x00000000001079c3 */ /* 0x000e220000008800 */
[----:B------:R-:W-:Y:S01]  /*6e10*/  UMOV UR11, 0x400 ;  /* 0x00000400000b7882 */ /* 0x000fe20000000000 */
[----:B------:R-:W-:Y:S01]  /*6e20*/  SHF.L.U32 R2, R0, 0x1f, RZ ;  /* 0x0000001f00027819 */ /* 0x000fe200000006ff */
[----:B0-----:R-:W-:-:S04]  /*6e30*/  ULEA UR11, UR16, UR11, 0x18 ;  /* 0x0000000b100b7291 */ /* 0x001fc8000f8ec03f */
[----:B------:R-:W-:-:S09]  /*6e40*/  ULEA UR16, UR14, UR11, 0x3 ;  /* 0x0000000b0e107291 */ /* 0x000fd2000f8e183f */
[----:B------:R0:W1:Y:S01]  /*6e50*/  SYNCS.PHASECHK.TRANS64.TRYWAIT P0, [UR16], R2 ;  /* 0x00000002ff0075a7 */ /* 0x0000620008000150 */
[----:B------:R-:W-:Y:S05]  /*6e60*/  @!P1 BRA `(.L_x_21) ;  /* 0x0000000000049947 */ /* 0x000fea0003800000 */
[----:B------:R-:W-:Y:S01]  /*6e70*/  BPT.TRAP 0x1 ;  /* 0x000000040000795c */ /* 0x000fe20000300000 */
.L_x_21:
[----:B-1----:R-:W-:Y:S05]  /*6e80*/  @P0 BRA `(.L_x_22) ;  /* 0x0000000000080947 */ /* 0x002fea0003800000 */
[----:B------:R-:W1:Y:S02]  /*6e90*/  SYNCS.PHASECHK.TRANS64.TRYWAIT P0, [UR16], R2 ;  /* 0x00000002ff0075a7 */ /* 0x000e640008000150 */
[----:B-1----:R-:W-:Y:S05]  /*6ea0*/  @!P0 BRA `(.L_x_23) ;  /* 0x000001e000648947 */ /* 0x002fea0003800000 */
.L_x_22:
        /* <DEDUP_REMOVED lines=64> */
[----:B-1----:R-:W3:Y:S04]  /*72b0*/  LDL.LU.64 R108, [R1] ;  /* 0x00000000016c7983 */ /* 0x002ee80000300a00 */
        /* <DEDUP_REMOVED lines=64> */
[----:B------:R-:W-:Y:S02]  /*76c0*/  UISETP.NE.AND UP0, UPT, UR7, URZ, UPT ;  /* 0x0000003f0700728c */ /* 0x000fe4000bf05270 */
[----:B------:R-:W-:Y:S02]  /*76d0*/  USHF.R.U32.HI UR16, URZ, 0x4, UR16 ;  /* 0x000000043f107899 */ /* 0x000fe40008011610 */
[----:B------:R-:W-:Y:S02]  /*76e0*/  USEL UR8, UR8, URZ, !UP0 ;  /* 0x0000003f08087287 */ /* 0x000fe4000c000000 */
[----:B------:R-:W-:Y:S02]  /*76f0*/  ULOP3.LUT UR16, UR16, 0x3fff, URZ, 0xc0, !UPT ;  /* 0x00003fff10107892 */ /* 0x000fe4000f8ec03f */
[----:B------:R-:W-:Y:S02]  /*7700*/  UISETP.NE.U32.AND UP0, UPT, UR8, URZ, UPT ;  /* 0x0000003f0800728c */ /* 0x000fe4000bf05070 */
[----:B------:R-:W-:-:S02]  /*7710*/  ULOP3.LUT UR7, UR12, 0x10000, URZ, 0xfc, !UPT ;  /* 0x000100000c077892 */ /* 0x000fc4000f8efc3f */
[----:B------:R-:W-:Y:S02]  /*7720*/  ULOP3.LUT UR8, UR16, 0x10000, URZ, 0xfc, !UPT ;  /* 0x0001000010087892 */ /* 0x000fe4000f8efc3f */
[----:B------:R-:W-:Y:S02]  /*7730*/  ULEA UR7, UR14, UR7, 0xa ;  /* 0x000000070e077291 */ /* 0x000fe4000f8e503f */
[----:B------:R-:W-:Y:S01]  /*7740*/  ULEA UR8, UR14, UR8, 0xa ;  /* 0x000000080e087291 */ /* 0x000fe2000f8e503f */
[----:B------:R-:W-:Y:S01]  /*7750*/  UMOV UR17, 0x80000020 ;  /* 0x8000002000117882 */ /* 0x000fe20000000000 */
[----:B------:R-:W-:-:S03]  /*7760*/  UMOV UR19, 0x80000020 ;  /* 0x8000002000137882 */ /* 0x000fc60000000000 */
[----:B------:R-:W-:Y:S02]  /*7770*/  UMOV UR16, UR7 ;  /* 0x0000000700107c82 */ /* 0x000fe40008000000 */
[----:B------:R-:W-:Y:S01]  /*7780*/  UMOV UR18, UR8 ;  /* 0x0000000800127c82 */ /* 0x000fe20008000000 */
[----:B---3--:R-:W-:-:S06]  /*7790*/  WARPGROUP.ARRIVE ;  /* 0x00000000000079c5 */ /* 0x008fcc0000000000 */
[----:B------:R-:W-:Y:S03]  /*77a0*/  QGMMA.64x256x32.F32.E4M3.E4M3 R108, gdesc[UR16], R108, UP0, gsb0 ;  /* 0x03e00000106c79f3 */ /* 0x000fe6000b80086c */
        /* <DEDUP_REMOVED lines=65> */
[----:B-1----:R-:W3:Y:S04]  /*7bc0*/  LDL.LU.64 R234, [R1+0x868] ;  /* 0x0008680001ea7983 */ /* 0x002ee80000300a00 */
[----:B------:R-:W4:Y:S04]  /*7bd0*/  LDL.LU.64 R232, [R1+0x860] ;  /* 0x0008600001e87983 */ /* 0x000f280000300a00 */
[----:B------:R-:W2:Y:S04]  /*7be0*/  LDL.LU.64 R230, [R1+0x858] ;  /* 0x0008580001e67983 */ /* 0x000ea80000300a00 */
        /* <DEDUP_REMOVED lines=60> */
[----:B------:R-:W2:Y:S01]  /*7fb0*/  LDL.LU.64 R108, [R1+0x670] ;  /* 0x00067000016c7983 */ /* 0x000ea20000300a00 */
[----:B------:R-:W-:Y:S01]  /*7fc0*/  UIADD3 UR16, UR7, 0x200, URZ ;  /* 0x0000020007107890 */ /* 0x000fe2000fffe03f */
[----:B------:R-:W-:-:S02]  /*7fd0*/  UMOV UR17, 0x80000020 ;  /* 0x8000002000117882 */ /* 0x000fc40000000000 */
[----:B---3--:R-:W-:Y:S04]  /*7fe0*/  STL.64 [R1+0x668], R234 ;  /* 0x000668ea01007387 */ /* 0x008fe80000100a00 */
[----:B----4-:R-:W-:Y:S04]  /*7ff0*/  STL.64 [R1+0x660], R232 ;  /* 0x000660e801007387 */ /* 0x010fe80000100a00 */
[----:B--2---:R-:W-:Y:S04]  /*8000*/  STL.64 [R1+0x658], R230 ;  /* 0x000658e601007387 */ /* 0x004fe80000100a00 */
        /* <DEDUP_REMOVED lines=38> */
[----:B------:R-:W-:Y:S01]  /*8270*/  STL.64 [R1+0x520], R152 ;  /* 0x0005209801007387 */ /* 0x000fe20000100a00 */
[----:B------:R-:W-:-:S06]  /*8280*/  WARPGROUP.ARRIVE ;  /* 0x00000000000079c5 */ /* 0x000fcc0000000000 */
[----:B------:R-:W-:Y:S03]  /*8290*/  QGMMA.64x256x32.F32.E4M3.E4M3 R24, gdesc[UR16], R24, UP0, gsb0 ;  /* 0x03e00000101879f3 */ /* 0x000fe6000b800818 */
        /* <DEDUP_REMOVED lines=23> */
[----:B-1----:R-:W2:Y:S04]  /*8410*/  LDL.LU.64 R108, [R1] ;  /* 0x00000000016c7983 */ /* 0x002ea80000300a00 */
        /* <DEDUP_REMOVED lines=63> */
[----:B------:R-:W-:-:S02]  /*8810*/  UIADD3 UR16, UR7, 0x2, URZ ;  /* 0x0000000207107890 */ /* 0x000fc4000fffe03f */
[----:B------:R-:W-:Y:S01]  /*8820*/  UIADD3 UR18, UR8, 0x2, URZ ;  /* 0x0000000208127890 */ /* 0x000fe2000fffe03f */
[----:B------:R-:W-:Y:S01]  /*8830*/  UMOV UR17, 0x80000020 ;  /* 0x8000002000117882 */ /* 0x000fe20000000000 */
[----:B------:R-:W-:Y:S01]  /*8840*/  UMOV UR19, 0x80000020 ;  /* 0x8000002000137882 */ /* 0x000fe20000000000 */
[----:B--2---:R-:W-:-:S06]  /*8850*/  WARPGROUP.ARRIVE ;  /* 0x00000000000079c5 */ /* 0x004fcc0000000000 */
[----:B------:R-:W-:Y:S03]  /*8860*/  QGMMA.64x256x32.F32.E4M3.E4M3 R108, gdesc[UR16], R108, gsb0 ;  /* 0x03e00000106c79f3 */ /* 0x000fe6000800086c */
[----:B------:R-:W-:Y:S02]  /*8870*/  WARPGROUP.DEPBAR.LE gsb0, 0x0 ;  /* 0x00008000000079c5 */ /* 0x000fe40000010000 */
[----:B------:R-:W-:Y:S01]  /*8880*/  STL.64 [R1], R108 ;  /* 0x0000006c01007387 */ /* 0x000fe20000100a00 */
[----:B0-----:R-:W-:-:S03]  /*8890*/  IMAD.MOV.U32 R2, RZ, RZ, R108 ;  /* 0x000000ffff027224 */ /* 0x001fc600078e006c */
        /* <DEDUP_REMOVED lines=63> */
[----:B0-----:R0:W5:Y:S04]  /*8c90*/  LDL.LU.64 R234, [R1+0x668] ;  /* 0x0006680001ea7983 */ /* 0x0011680000300a00 */
[----:B------:R0:W5:Y:S04]  /*8ca0*/  LDL.LU.64 R232, [R1+0x660] ;  /* 0x0006600001e87983 */ /* 0x0001680000300a00 */
        /* <DEDUP_REMOVED lines=63> */
[----:B------:R-:W-:Y:S01]  /*90a0*/  UMOV UR17, 0x80000020 ;  /* 0x8000002000117882 */ /* 0x000fe20000000000 */
[----:B------:R-:W-:-:S04]  /*90b0*/  UIADD3 UR6, UR6, 0x2, URZ ;  /* 0x0000000206067890 */ /* 0x000fc8000fffe03f */
[----:B------:R-:W-:-:S04]  /*90c0*/  UISETP.NE.AND UP0, UPT, UR6, UR26, UPT ;  /* 0x0000001a0600728c */ /* 0x000fc8000bf05270 */
[----:B------:R-:W-:-:S06]  /*90d0*/  USEL UR7, URZ, 0x1, UP0 ;  /* 0x000000013f077887 */ /* 0x000fcc0008000000 */
[----:B------:R-:W-:Y:S01]  /*90e0*/  ISETP.NE.AND P0, PT, RZ, UR7, PT ;  /* 0x00000007ff007c0c */ /* 0x000fe2000bf05270 */
[----:B--2---:R-:W-:-:S06]  /*90f0*/  WARPGROUP.ARRIVE ;  /* 0x00000000000079c5 */ /* 0x004fcc0000000000 */
[----:B------:R-:W-:Y:S03]  /*9100*/  QGMMA.64x256x32.F32.E4M3.E4M3 R24, gdesc[UR16], R24, gsb0 ;  /* 0x03e00000101879f3 */ /* 0x000fe60008000818 */
[----:B------:R-:W-:-:S03]  /*9110*/  WARPGROUP.DEPBAR.LE gsb0, 0x0 ;  /* 0x00008000000079c5 */ /* 0x000fc60000010000 */
[----:B0-----:R-:W-:Y:S05]  /*9120*/  @!P0 BRA `(.L_x_24) ;  /* 0x0000003c000c8947 */ /* 0x001fea0003800000 */
[----:B-----5:R0:W-:Y:S04]  /*9130*/  STL [R1+0x698], R225 ;  /* 0x000698e101007387 */ /* 0x0201e80000100800 */
[----:B------:R1:W-:Y:S01]  /*9140*/  STL [R1+0x694], R226 ;  /* 0x000694e201007387 */ /* 0x0003e20000100800 */
[----:B0-----:R-:W-:-:S03]  /*9150*/  IMAD.MOV.U32 R225, RZ, RZ, R2 ;  /* 0x000000ffffe17224 */ /* 0x001fc600078e0002 */
[----:B-1----:R-:W2:Y:S04]  /*9160*/  LDL R226, [R1+0x4] ;  /* 0x0000040001e27983 */ /* 0x002ea80000100800 */
[----:B------:R0:W-:Y:S04]  /*9170*/  STL [R1+0x690], R227 ;  /* 0x000690e301007387 */ /* 0x0001e80000100800 */
[----:B0-----:R-:W3:Y:S04]  /*9180*/  LDL R227, [R1+0x8] ;  /* 0x0000080001e37983 */ /* 0x001ee80000100800 */
[----:B------:R0:W-:Y:S04]  /*9190*/  STL [R1+0x68c], R228 ;  /* 0x00068ce401007387 */ /* 0x0001e80000100800 */
[----:B0-----:R-:W4:Y:S04]  /*91a0*/  LDL R228, [R1+0xc] ;  /* 0x00000c0001e47983 */ /* 0x001f280000100800 */
        /* <DEDUP_REMOVED lines=209> */
[----:B0-----:R-:W4:Y:S04]  /*9ec0*/  LDL.LU R121, [R1+0x200] ;  /* 0x0002000001797983 */ /* 0x001f280000300800 */
        /* <DEDUP_REMOVED lines=14> */
[----:B------:R-:W4:Y:S04]  /*9fb0*/  LDL.LU R2, [R1+0x230] ;  /* 0x0002300001027983 */ /* 0x000f280000300800 */
        /* <DEDUP_REMOVED lines=38> */
[----:B------:R0:W-:Y:S01]  /*a220*/  STL [R1+0x47c], R148 ;  /* 0x00047c9401007387 */ /* 0x0001e20000100800 */
[----:B------:R-:W-:-:S03]  /*a230*/  FADD R3, R225, R3 ;  /* 0x00000003e1037221 */ /* 0x000fc60000000000 */
[----:B0-----:R-:W4:Y:S04]  /*a240*/  LDL.LU R148, [R1+0x214] ;  /* 0x0002140001947983 */ /* 0x001f280000300800 */
[----:B------:R0:W-:Y:S01]  /*a250*/  STL [R1+0x478], R149 ;  /* 0x0004789501007387 */ /* 0x0001e20000100800 */
[----:B--2---:R-:W-:-:S01]  /*a260*/  FADD R4, R226, R4 ;  /* 0x00000004e2047221 */ /* 0x004fc20000000000 */
[----:B---3--:R-:W-:Y:S02]  /*a270*/  FADD R5, R227, R5 ;  /* 0x00000005e3057221 */ /* 0x008fe40000000000 */
[----:B0-----:R-:W2:Y:S04]  /*a280*/  LDL R149, [R1+0x1f4] ;  /* 0x0001f40001957983 */ /* 0x001ea80000100800 */
[----:B------:R0:W-:Y:S01]  /*a290*/  STL [R1+0x474], R150 ;  /* 0x0004749601007387 */ /* 0x0001e20000100800 */
[----:B----4-:R-:W-:-:S01]  /*a2a0*/  FADD R6, R228, R6 ;  /* 0x00000006e4067221 */ /* 0x010fc20000000000 */
[----:B------:R-:W-:-:S02]  /*a2b0*/  FADD R7, R229, R7 ;  /* 0x00000007e5077221 */ /* 0x000fc40000000000 */
[----:B0-----:R-:W3:Y:S04]  /*a2c0*/  LDL R150, [R1+0x1c0] ;  /* 0x0001c00001967983 */ /* 0x001ee80000100800 */
[----:B------:R0:W-:Y:S01]  /*a2d0*/  STL [R1+0x470], R151 ;  /* 0x0004709701007387 */ /* 0x0001e20000100800 */
[----:B------:R-:W-:-:S01]  /*a2e0*/  FADD R8, R230, R8 ;  /* 0x00000008e6087221 */ /* 0x000fc20000000000 */
[----:B------:R-:W-:Y:S02]  /*a2f0*/  FADD R9, R231, R9 ;  /* 0x00000009e7097221 */ /* 0x000fe40000000000 */
[----:B0-----:R-:W4:Y:S04]  /*a300*/  LDL R151, [R1+0x1f0] ;  /* 0x0001f00001977983 */ /* 0x001f280000100800 */
[----:B------:R0:W-:Y:S01]  /*a310*/  STL [R1+0x46c], R0 ;  /* 0x00046c0001007387 */ /* 0x0001e20000100800 */
[----:B------:R-:W-:-:S01]  /*a320*/  FADD R10, R232, R10 ;  /* 0x0000000ae80a7221 */ /* 0x000fc20000000000 */
[----:B------:R-:W-:-:S02]  /*a330*/  FADD R11, R233, R11 ;  /* 0x0000000be90b7221 */ /* 0x000fc40000000000 */
[----:B0-----:R-:W2:Y:S04]  /*a340*/  LDL.LU R0, [R1+0x210] ;  /* 0x0002100001007983 */ /* 0x001ea80000300800 */
[----:B------:R-:W3:Y:S04]  /*a350*/  LDL.LU R225, [R1+0x698] ;  /* 0x0006980001e17983 */ /* 0x000ee80000300800 */
[----:B------:R-:W4:Y:S04]  /*a360*/  LDL.LU R226, [R1+0x694] ;  /* 0x0006940001e27983 */ /* 0x000f280000300800 */
[----:B------:R-:W2:Y:S04]  /*a370*/  LDL.LU R227, [R1+0x690] ;  /* 0x0006900001e37983 */ /* 0x000ea80000300800 */
[----:B------:R-:W2:Y:S04]  /*a380*/  LDL.LU R228, [R1+0x68c] ;  /* 0x00068c0001e47983 */ /* 0x000ea80000300800 */
[----:B------:R-:W2:Y:S01]  /*a390*/  LDL.LU R229, [R1+0x688] ;  /* 0x0006880001e57983 */ /* 0x000ea20000300800 */
[----:B------:R-:W-:-:S03]  /*a3a0*/  FADD R12, R234, R12 ;  /* 0x0000000cea0c7221 */ /* 0x000fc60000000000 */
[----:B------:R-:W2:Y:S01]  /*a3b0*/  LDL.LU R230, [R1+0x684] ;  /* 0x0006840001e67983 */ /* 0x000ea20000300800 */
[----:B------:R-:W-:-:S03]  /*a3c0*/  FADD R13, R235, R13 ;  /* 0x0000000deb0d7221 */ /* 0x000fc60000000000 */
[----:B------:R-:W2:Y:S04]  /*a3d0*/  LDL.LU R231, [R1+0x680] ;  /* 0x0006800001e77983 */ /* 0x000ea80000300800 */
[----:B------:R-:W2:Y:S04]  /*a3e0*/  LDL.LU R232, [R1+0x67c] ;  /* 0x00067c0001e87983 */ /* 0x000ea80000300800 */
[----:B------:R-:W2:Y:S04]  /*a3f0*/  LDL.LU R233, [R1+0x678] ;  /* 0x0006780001e97983 */ /* 0x000ea80000300800 */
[----:B------:R-:W2:Y:S04]  /*a400*/  LDL.LU R234, [R1+0x674] ;  /* 0x0006740001ea7983 */ /* 0x000ea80000300800 */
[----:B------:R-:W2:Y:S01]  /*a410*/  LDL.LU R235, [R1+0x670] ;  /* 0x0006700001eb7983 */ /* 0x000ea20000300800 */
[----:B------:R-:W-:-:S01]  /*a420*/  FADD R14, R24, R14 ;  /* 0x0000000e180e7221 */ /* 0x000fc20000000000 */
[----:B------:R-:W-:Y:S01]  /*a430*/  FADD R15, R25, R15 ;  /* 0x0000000f190f7221 */ /* 0x000fe20000000000 */
[----:B------:R-:W-:-:S01]  /*a440*/  FADD R16, R26, R16 ;  /* 0x000000101a107221 */ /* 0x000fc20000000000 */
[----:B------:R-:W2:Y:S01]  /*a450*/  LDL.LU R24, [R1+0x66c] ;  /* 0x00066c0001187983 */ /* 0x000ea20000300800 */
[----:B------:R-:W-:-:S01]  /*a460*/  FADD R17, R27, R17 ;  /* 0x000000111b117221 */ /* 0x000fc20000000000 */
[----:B------:R-:W-:-:S02]  /*a470*/  FADD R18, R28, R18 ;  /* 0x000000121c127221 */ /* 0x000fc40000000000 */
[----:B------:R-:W2:Y:S01]  /*a480*/  LDL.LU R25, [R1+0x668] ;  /* 0x0006680001197983 */ /* 0x000ea20000300800 */
[----:B------:R-:W-:-:S03]  /*a490*/  FADD R19, R29, R19 ;  /* 0x000000131d137221 */ /* 0x000fc60000000000 */
        /* <DEDUP_REMOVED lines=155> */
[----:B---3--:R-:W-:-:S03]  /*ae50*/  FADD R225, R107, R225 ;  /* 0x000000e16be17221 */ /* 0x008fc60000000000 */
[----:B------:R-:W3:Y:S01]  /*ae60*/  LDL.LU R104, [R1+0x52c] ;  /* 0x00052c0001687983 */ /* 0x000ee20000300800 */
[----:B----4-:R-:W-:-:S03]  /*ae70*/  FADD R226, R108, R226 ;  /* 0x000000e26ce27221 */ /* 0x010fc60000000000 */
[----:B------:R-:W4:Y:S01]  /*ae80*/  LDL.LU R105, [R1+0x528] ;  /* 0x0005280001697983 */ /* 0x000f220000300800 */
[----:B--2---:R-:W-:-:S03]  /*ae90*/  FADD R227, R109, R227 ;  /* 0x000000e36de37221 */ /* 0x004fc60000000000 */
        /* <DEDUP_REMOVED lines=15> */
[----:B------:R-:W-:-:S01]  /*af90*/  FADD R235, R117, R235 ;  /* 0x000000eb75eb7221 */ /* 0x000fc20000000000 */
[----:B------:R-:W-:Y:S02]  /*afa0*/  FADD R121, R120, R121 ;  /* 0x0000007978797221 */ /* 0x000fe40000000000 */
[----:B------:R-:W2:Y:S01]  /*afb0*/  LDL.LU R114, [R1+0x504] ;  /* 0x0005040001727983 */ /* 0x000ea20000300800 */
[----:B------:R-:W-:-:S03]  /*afc0*/  FADD R236, R118, R236 ;  /* 0x000000ec76ec7221 */ /* 0x000fc60000000000 */
[----:B------:R-:W2:Y:S01]  /*afd0*/  LDL.LU R115, [R1+0x500] ;  /* 0x0005000001737983 */ /* 0x000ea20000300800 */
[----:B------:R-:W-:-:S03]  /*afe0*/  FADD R237, R119, R237 ;  /* 0x000000ed77ed7221 */ /* 0x000fc60000000000 */
[----:B------:R-:W2:Y:S01]  /*aff0*/  LDL.LU R116, [R1+0x4fc] ;  /* 0x0004fc0001747983 */ /* 0x000ea20000300800 */
[----:B------:R-:W-:-:S03]  /*b000*/  FADD R123, R122, R123 ;  /* 0x0000007b7a7b7221 */ /* 0x000fc60000000000 */
[----:B------:R-:W2:Y:S04]  /*b010*/  LDL.LU R117, [R1+0x4f8] ;  /* 0x0004f80001757983 */ /* 0x000ea80000300800 */
[----:B------:R-:W2:Y:S01]  /*b020*/  LDL.LU R118, [R1+0x4f4] ;  /* 0x0004f40001767983 */ /* 0x000ea20000300800 */
[----:B------:R-:W-:-:S03]  /*b030*/  FADD R125, R124, R125 ;  /* 0x0000007d7c7d7221 */ /* 0x000fc60000000000 */
[----:B------:R-:W2:Y:S04]  /*b040*/  LDL.LU R119, [R1+0x4f0] ;  /* 0x0004f00001777983 */ /* 0x000ea80000300800 */
[----:B------:R-:W2:Y:S04]  /*b050*/  LDL.LU R120, [R1+0x4ec] ;  /* 0x0004ec0001787983 */ /* 0x000ea80000300800 */
[----:B------:R0:W-:Y:S01]  /*b060*/  STL [R1+0x200], R121 ;  /* 0x0002007901007387 */ /* 0x0001e20000100800 */
[----:B------:R-:W-:-:S01]  /*b070*/  FADD R127, R126, R127 ;  /* 0x0000007f7e7f7221 */ /* 0x000fc20000000000 */
[----:B------:R-:W-:Y:S01]  /*b080*/  FADD R0, R128, R0 ;  /* 0x0000000080007221 */ /* 0x000fe20000000000 */
[----:B------:R-:W-:-:S01]  /*b090*/  FADD R148, R150, R148 ;  /* 0x0000009496947221 */ /* 0x000fc20000000000 */
[----:B0-----:R-:W2:Y:S04]  /*b0a0*/  LDL.LU R121, [R1+0x4e8] ;  /* 0x0004e80001797983 */ /* 0x001ea80000300800 */
        /* <DEDUP_REMOVED lines=9> */
[----:B------:R-:W-:-:S02]  /*b140*/  FADD R136, R137, R136 ;  /* 0x0000008889887221 */ /* 0x000fc40000000000 */
[----:B0-----:R-:W2:Y:S04]  /*b150*/  LDL.LU R125, [R1+0x4d8] ;  /* 0x0004d800017d7983 */ /* 0x001ea80000300800 */
[----:B------:R-:W2:Y:S04]  /*b160*/  LDL.LU R126, [R1+0x4d4] ;  /* 0x0004d400017e7983 */ /* 0x000ea80000300800 */
[----:B------:R0:W-:Y:S01]  /*b170*/  STL [R1+0x20c], R127 ;  /* 0x00020c7f01007387 */ /* 0x0001e20000100800 */
[----:B------:R-:W-:-:S01]  /*b180*/  FADD R132, R134, R132 ;  /* 0x0000008486847221 */ /* 0x000fc20000000000 */
[----:B------:R-:W-:-:S02]  /*b190*/  FADD R2, R130, R2 ;  /* 0x0000000282027221 */ /* 0x000fc40000000000 */
[----:B0-----:R-:W2:Y:S04]  /*b1a0*/  LDL.LU R127, [R1+0x4d0] ;  /* 0x0004d000017f7983 */ /* 0x001ea80000300800 */
[----:B------:R-:W2:Y:S04]  /*b1b0*/  LDL.LU R128, [R1+0x4cc] ;  /* 0x0004cc0001807983 */ /* 0x000ea80000300800 */
[----:B------:R-:W-:Y:S04]  /*b1c0*/  STL [R1+0x210], R0 ;  /* 0x0002100001007387 */ /* 0x000fe80000100800 */
[----:B------:R-:W-:Y:S04]  /*b1d0*/  STL [R1+0x214], R148 ;  /* 0x0002149401007387 */ /* 0x000fe80000100800 */
[----:B------:R-:W-:Y:S04]  /*b1e0*/  STL [R1+0x218], R144 ;  /* 0x0002189001007387 */ /* 0x000fe80000100800 */
[----:B------:R-:W-:Y:S04]  /*b1f0*/  STL [R1+0x21c], R142 ;  /* 0x00021c8e01007387 */ /* 0x000fe80000100800 */
[----:B------:R-:W-:Y:S04]  /*b200*/  STL [R1+0x220], R140 ;  /* 0x0002208c01007387 */ /* 0x000fe80000100800 */
[----:B------:R-:W-:Y:S04]  /*b210*/  STL [R1+0x224], R138 ;  /* 0x0002248a01007387 */ /* 0x000fe80000100800 */
[----:B------:R-:W3:Y:S04]  /*b220*/  LDL.LU R130, [R1+0x234] ;  /* 0x0002340001827983 */ /* 0x000ee80000300800 */
[----:B------:R-:W-:Y:S04]  /*b230*/  STL [R1+0x228], R136 ;  /* 0x0002288801007387 */ /* 0x000fe80000100800 */
[----:B------:R0:W-:Y:S04]  /*b240*/  STL [R1+0x22c], R132 ;  /* 0x00022c8401007387 */ /* 0x0001e80000100800 */
[----:B0-----:R-:W4:Y:S04]  /*b250*/  LDL.LU R132, [R1+0x238] ;  /* 0x0002380001847983 */ /* 0x001f280000300800 */
[----:B------:R-:W2:Y:S04]  /*b260*/  LDL.LU R134, [R1+0x23c] ;  /* 0x00023c0001867983 */ /* 0x000ea80000300800 */
[----:B------:R0:W-:Y:S04]  /*b270*/  STL [R1+0x230], R2 ;  /* 0x0002300201007387 */ /* 0x0001e80000100800 */
[----:B------:R-:W2:Y:S04]  /*b280*/  LDL.LU R136, [R1+0x240] ;  /* 0x0002400001887983 */ /* 0x000ea80000300800 */
        /* <DEDUP_REMOVED lines=11> */
[----:B0-----:R-:W2:Y:S04]  /*b340*/  LDL.LU R2, [R1+0x270] ;  /* 0x0002700001027983 */ /* 0x001ea80000300800 */
[----:B------:R-:W2:Y:S01]  /*b350*/  LDL.LU R0, [R1+0x274] ;  /* 0x0002740001007983 */ /* 0x000ea20000300800 */
[----:B---3--:R-:W-:-:S03]  /*b360*/  FADD R130, R129, R130 ;  /* 0x0000008281827221 */ /* 0x008fc60000000000 */
[----:B------:R-:W3:Y:S04]  /*b370*/  LDL.LU R129, [R1+0x4c8] ;  /* 0x0004c80001817983 */ /* 0x000ee80000300800 */
[----:B------:R0:W-:Y:S04]  /*b380*/  STL [R1+0x234], R130 ;  /* 0x0002348201007387 */ /* 0x0001e80000100800 */
[----:B0-----:R-:W3:Y:S01]  /*b390*/  LDL.LU R130, [R1+0x4c4] ;  /* 0x0004c40001827983 */ /* 0x001ee20000300800 */
[----:B----4-:R-:W-:-:S03]  /*b3a0*/  FADD R132, R131, R132 ;  /* 0x0000008483847221 */ /* 0x010fc60000000000 */
[----:B------:R-:W4:Y:S01]  /*b3b0*/  LDL.LU R131, [R1+0x4c0] ;  /* 0x0004c00001837983 */ /* 0x000f220000300800 */
[----:B--2---:R-:W-:-:S03]  /*b3c0*/  FADD R134, R133, R134 ;  /* 0x0000008685867221 */ /* 0x004fc60000000000 */
[----:B------:R0:W-:Y:S01]  /*b3d0*/  STL [R1+0x238], R132 ;  /* 0x0002388401007387 */ /* 0x0001e20000100800 */
[----:B------:R-:W-:-:S03]  /*b3e0*/  FADD R136, R135, R136 ;  /* 0x0000008887887221 */ /* 0x000fc60000000000 */
[----:B0-----:R-:W2:Y:S01]  /*b3f0*/  LDL.LU R132, [R1+0x4bc] ;  /* 0x0004bc0001847983 */ /* 0x001ea20000300800 */
[----:B------:R-:W-:-:S03]  /*b400*/  FADD R150, R151, R150 ;  /* 0x0000009697967221 */ /* 0x000fc60000000000 */
[----:B------:R-:W2:Y:S01]  /*b410*/  LDL.LU R133, [R1+0x4b8] ;  /* 0x0004b80001857983 */ /* 0x000ea20000300800 */
[----:B------:R-:W-:-:S03]  /*b420*/  FADD R148, R149, R148 ;  /* 0x0000009495947221 */ /* 0x000fc60000000000 */
[----:B------:R0:W-:Y:S01]  /*b430*/  STL [R1+0x23c], R134 ;  /* 0x00023c8601007387 */ /* 0x0001e20000100800 */
[----:B------:R-:W-:-:S01]  /*b440*/  FADD R146, R147, R146 ;  /* 0x0000009293927221 */ /* 0x000fc20000000000 */
[----:B------:R-:W-:Y:S02]  /*b450*/  FADD R144, R145, R144 ;  /* 0x0000009091907221 */ /* 0x000fe40000000000 */
[----:B0-----:R-:W2:Y:S01]  /*b460*/  LDL.LU R134, [R1+0x4b4] ;  /* 0x0004b40001867983 */ /* 0x001ea20000300800 */
[----:B------:R-:W-:-:S03]  /*b470*/  FADD R143, R24, R143 ;  /* 0x0000008f188f7221 */ /* 0x000fc60000000000 */
[----:B------:R-:W2:Y:S01]  /*b480*/  LDL.LU R135, [R1+0x4b0] ;  /* 0x0004b00001877983 */ /* 0x000ea20000300800 */
[----:B------:R-:W-:-:S03]  /*b490*/  FADD R142, R25, R142 ;  /* 0x0000008e198e7221 */ /* 0x000fc60000000000 */
[----:B------:R0:W-:Y:S01]  /*b4a0*/  STL [R1+0x240], R136 ;  /* 0x0002408801007387 */ /* 0x0001e20000100800 */
[----:B------:R-:W-:-:S01]  /*b4b0*/  FADD R141, R26, R141 ;  /* 0x0000008d1a8d7221 */ /* 0x000fc20000000000 */
[----:B------:R-:W-:Y:S01]  /*b4c0*/  FADD R140, R27, R140 ;  /* 0x0000008c1b8c7221 */ /* 0x000fe20000000000 */
[----:B------:R-:W-:-:S01]  /*b4d0*/  FADD R139, R28, R139 ;  /* 0x0000008b1c8b7221 */ /* 0x000fc20000000000 */
[----:B0-----:R-:W2:Y:S01]  /*b4e0*/  LDL.LU R136, [R1+0x4ac] ;  /* 0x0004ac0001887983 */ /* 0x001ea20000300800 */
[----:B------:R-:W-:-:S03]  /*b4f0*/  FADD R138, R29, R138 ;  /* 0x0000008a1d8a7221 */ /* 0x000fc60000000000 */
[----:B------:R0:W-:Y:S01]  /*b500*/  STL [R1+0x244], R150 ;  /* 0x0002449601007387 */ /* 0x0001e20000100800 */
[----:B------:R-:W-:-:S03]  /*b510*/  FADD R137, R30, R137 ;  /* 0x000000891e897221 */ /* 0x000fc60000000000 */
[----:B------:R1:W-:Y:S01]  /*b520*/  STL [R1+0x248], R148 ;  /* 0x0002489401007387 */ /* 0x0003e20000100800 */
[----:B------:R-:W-:-:S03]  /*b530*/  FADD R2, R31, R2 ;  /* 0x000000021f027221 */ /* 0x000fc60000000000 */
[----:B------:R1:W-:Y:S01]  /*b540*/  STL [R1+0x24c], R146 ;  /* 0x00024c9201007387 */ /* 0x0003e20000100800 */
[----:B------:R-:W-:-:S03]  /*b550*/  FADD R0, R32, R0 ;  /* 0x0000000020007221 */ /* 0x000fc60000000000 */
[----:B------:R1:W-:Y:S04]  /*b560*/  STL [R1+0x250], R144 ;  /* 0x0002509001007387 */ /* 0x0003e80000100800 */
[----:B------:R1:W-:Y:S04]  /*b570*/  STL [R1+0x254], R143 ;  /* 0x0002548f01007387 */ /* 0x0003e80000100800 */
[----:B------:R1:W-:Y:S04]  /*b580*/  STL [R1+0x258], R142 ;  /* 0x0002588e01007387 */ /* 0x0003e80000100800 */
[----:B------:R1:W-:Y:S04]  /*b590*/  STL [R1+0x25c], R141 ;  /* 0x00025c8d01007387 */ /* 0x0003e80000100800 */
[----:B------:R1:W-:Y:S04]  /*b5a0*/  STL [R1+0x260], R140 ;  /* 0x0002608c01007387 */ /* 0x0003e80000100800 */
[----:B------:R1:W-:Y:S04]  /*b5b0*/  STL [R1+0x264], R139 ;  /* 0x0002648b01007387 */ /* 0x0003e80000100800 */
[----:B------:R1:W-:Y:S04]  /*b5c0*/  STL [R1+0x268], R138 ;  /* 0x0002688a01007387 */ /* 0x0003e80000100800 */
[----:B------:R-:W3:Y:S04]  /*b5d0*/  LDL.LU R151, [R1+0x278] ;  /* 0x0002780001977983 */ /* 0x000ee80000300800 */
[----:B------:R1:W-:Y:S04]  /*b5e0*/  STL [R1+0x26c], R137 ;  /* 0x00026c8901007387 */ /* 0x0003e80000100800 */
[----:B0-----:R-:W4:Y:S04]  /*b5f0*/  LDL.LU R150, [R1+0x27c] ;  /* 0x00027c0001967983 */ /* 0x001f280000300800 */
[----:B------:R0:W-:Y:S04]  /*b600*/  STL [R1+0x270], R2 ;  /* 0x0002700201007387 */ /* 0x0001e80000100800 */
[----:B------:R-:W2:Y:S04]  /*b610*/  LDL.LU R149, [R1+0x280] ;  /* 0x0002800001957983 */ /* 0x000ea80000300800 */
[----:B------:R0:W-:Y:S04]  /*b620*/  STL [R1+0x274], R0 ;  /* 0x0002740001007387 */ /* 0x0001e80000100800 */
[----:B-1----:R-:W2:Y:S04]  /*b630*/  LDL.LU R148, [R1+0x284] ;  /* 0x0002840001947983 */ /* 0x002ea80000300800 */
        /* <DEDUP_REMOVED lines=13> */
[----:B---3--:R-:W-:-:S05]  /*b710*/  FADD R151, R33, R151 ;  /* 0x0000009721977221 */ /* 0x008fca0000000000 */
[----:B------:R0:W-:Y:S01]  /*b720*/  STL [R1+0x278], R151 ;  /* 0x0002789701007387 */ /* 0x0001e20000100800 */
[----:B----4-:R-:W-:-:S05]  /*b730*/  FADD R150, R34, R150 ;  /* 0x0000009622967221 */ /* 0x010fca0000000000 */
[----:B------:R1:W-:Y:S01]  /*b740*/  STL [R1+0x27c], R150 ;  /* 0x00027c9601007387 */ /* 0x0003e20000100800 */
[----:B--2---:R-:W-:-:S05]  /*b750*/  FADD R149, R35, R149 ;  /* 0x0000009523957221 */ /* 0x004fca0000000000 */
[----:B------:R2:W-:Y:S01]  /*b760*/  STL [R1+0x280], R149 ;  /* 0x0002809501007387 */ /* 0x0005e20000100800 */
[----:B------:R-:W-:-:S01]  /*b770*/  FADD R148, R36, R148 ;  /* 0x0000009424947221 */ /* 0x000fc20000000000 */
[----:B------:R-:W-:-:S04]  /*b780*/  FADD R147, R37, R147 ;  /* 0x0000009325937221 */ /* 0x000fc80000000000 */
[----:B------:R3:W-:Y:S01]  /*b790*/  STL [R1+0x284], R148 ;  /* 0x0002849401007387 */ /* 0x0007e20000100800 */
[----:B------:R-:W-:-:S03]  /*b7a0*/  FADD R146, R38, R146 ;  /* 0x0000009226927221 */ /* 0x000fc60000000000 */
        /* <DEDUP_REMOVED lines=20> */
[----:B0-----:R-:W4:Y:S01]  /*b8f0*/  LDL.LU R151, [R1+0x2bc] ;  /* 0x0002bc0001977983 */ /* 0x001f220000300800 */
[----:B------:R-:W-:-:S03]  /*b900*/  FADD R0, R49, R0 ;  /* 0x0000000031007221 */ /* 0x000fc60000000000 */
[----:B------:R0:W-:Y:S04]  /*b910*/  STL [R1+0x2b0], R137 ;  /* 0x0002b08901007387 */ /* 0x0001e80000100800 */
[----:B-1----:R-:W4:Y:S04]  /*b920*/  LDL.LU R150, [R1+0x2c0] ;  /* 0x0002c00001967983 */ /* 0x002f280000300800 */
[----:B------:R1:W-:Y:S04]  /*b930*/  STL [R1+0x2b4], R2 ;  /* 0x0002b40201007387 */ /* 0x0003e80000100800 */
[----:B--2---:R-:W2:Y:S04]  /*b940*/  LDL.LU R149, [R1+0x2c4] ;  /* 0x0002c40001957983 */ /* 0x004ea80000300800 */
[----:B------:R1:W-:Y:S04]  /*b950*/  STL [R1+0x2b8], R0 ;  /* 0x0002b80001007387 */ /* 0x0003e80000100800 */
[----:B---3--:R-:W3:Y:S04]  /*b960*/  LDL.LU R148, [R1+0x2c8] ;  /* 0x0002c80001947983 */ /* 0x008ee80000300800 */
[----:B----4-:R-:W4:Y:S04]  /*b970*/  LDL.LU R147, [R1+0x2cc] ;  /* 0x0002cc0001937983 */ /* 0x010f280000300800 */
[----:B------:R-:W4:Y:S04]  /*b980*/  LDL.LU R146, [R1+0x2d0] ;  /* 0x0002d00001927983 */ /* 0x000f280000300800 */
        /* <DEDUP_REMOVED lines=8> */
[----:B0-----:R-:W4:Y:S04]  /*ba10*/  LDL.LU R137, [R1+0x2f4] ;  /* 0x0002f40001897983 */ /* 0x001f280000300800 */
[----:B-1----:R-:W4:Y:S04]  /*ba20*/  LDL.LU R2, [R1+0x2f8] ;  /* 0x0002f80001027983 */ /* 0x002f280000300800 */
[----:B------:R-:W4:Y:S01]  /*ba30*/  LDL.LU R0, [R1+0x2fc] ;  /* 0x0002fc0001007983 */ /* 0x000f220000300800 */
[----:B------:R-:W-:-:S01]  /*ba40*/  FADD R151, R50, R151 ;  /* 0x0000009732977221 */ /* 0x000fc20000000000 */
[----:B------:R-:W-:-:S04]  /*ba50*/  FADD R150, R51, R150 ;  /* 0x0000009633967221 */ /* 0x000fc80000000000 */
[----:B------:R0:W-:Y:S01]  /*ba60*/  STL [R1+0x2bc], R151 ;  /* 0x0002bc9701007387 */ /* 0x0001e20000100800 */
[----:B--2---:R-:W-:-:S03]  /*ba70*/  FADD R149, R52, R149 ;  /* 0x0000009534957221 */ /* 0x004fc60000000000 */
[----:B------:R1:W-:Y:S01]  /*ba80*/  STL [R1+0x2c0], R150 ;  /* 0x0002c09601007387 */ /* 0x0003e20000100800 */
[----:B---3--:R-:W-:-:S03]  /*ba90*/  FADD R148, R53, R148 ;  /* 0x0000009435947221 */ /* 0x008fc60000000000 */
[----:B------:R2:W-:Y:S01]  /*baa0*/  STL [R1+0x2c4], R149 ;  /* 0x0002c49501007387 */ /* 0x0005e20000100800 */
[----:B----4-:R-:W-:-:S03]  /*bab0*/  FADD R147, R54, R147 ;  /* 0x0000009336937221 */ /* 0x010fc60000000000 */
        /* <DEDUP_REMOVED lines=198> */
[----:B------:R-:W-:Y:S01]  /*c720*/  STL [R1+0x3cc], R151 ;  /* 0x0003cc9701007387 */ /* 0x000fe20000100800 */
[----:B--2---:R-:W-:-:S03]  /*c730*/  FADD R149, R120, R149 ;  /* 0x0000009578957221 */ /* 0x004fc60000000000 */
[----:B------:R-:W-:Y:S01]  /*c740*/  STL [R1+0x3d0], R150 ;  /* 0x0003d09601007387 */ /* 0x000fe20000100800 */
[----:B---3--:R-:W-:-:S03]  /*c750*/  FADD R148, R121, R148 ;  /* 0x0000009479947221 */ /* 0x008fc60000000000 */
[----:B------:R-:W-:Y:S01]  /*c760*/  STL [R1+0x3d4], R149 ;  /* 0x0003d49501007387 */ /* 0x000fe20000100800 */
[----:B----4-:R-:W-:-:S03]  /*c770*/  FADD R147, R122, R147 ;  /* 0x000000937a937221 */ /* 0x010fc60000000000 */
[----:B------:R-:W-:Y:S01]  /*c780*/  STL [R1+0x3d8], R148 ;  /* 0x0003d89401007387 */ /* 0x000fe20000100800 */
[----:B------:R-:W-:-:S03]  /*c790*/  FADD R146, R123, R146 ;  /* 0x000000927b927221 */ /* 0x000fc60000000000 */
        /* <DEDUP_REMOVED lines=18> */
[----:B------:R-:W-:Y:S04]  /*c8c0*/  STL [R1+0x400], R138 ;  /* 0x0004008a01007387 */ /* 0x000fe80000100800 */
[----:B------:R0:W-:Y:S04]  /*c8d0*/  STL [R1+0x404], R137 ;  /* 0x0004048901007387 */ /* 0x0001e80000100800 */
[----:B0-----:R-:W2:Y:S01]  /*c8e0*/  LDL.LU R137, [R1+0x410] ;  /* 0x0004100001897983 */ /* 0x001ea20000300800 */
[----:B------:R-:W-:-:S01]  /*c8f0*/  FADD R2, R133, R2 ;  /* 0x0000000285027221 */ /* 0x000fc20000000000 */
[----:B------:R-:W-:-:S02]  /*c900*/  FADD R0, R134, R0 ;  /* 0x0000000086007221 */ /* 0x000fc40000000000 */
[----:B------:R-:W3:Y:S04]  /*c910*/  LDL.LU R138, [R1+0x414] ;  /* 0x00041400018a7983 */ /* 0x000ee80000300800 */
[----:B------:R-:W-:Y:S04]  /*c920*/  STL [R1+0x408], R2 ;  /* 0x0004080201007387 */ /* 0x000fe80000100800 */
[----:B------:R-:W4:Y:S04]  /*c930*/  LDL.LU R139, [R1+0x418] ;  /* 0x00041800018b7983 */ /* 0x000f280000300800 */
[----:B------:R0:W-:Y:S04]  /*c940*/  STL [R1+0x40c], R0 ;  /* 0x00040c0001007387 */ /* 0x0001e80000100800 */
        /* <DEDUP_REMOVED lines=13> */
[----:B------:R-:W4:Y:S01]  /*ca20*/  LDL.LU R2, [R1+0x450] ;  /* 0x0004500001027983 */ /* 0x000f220000300800 */
[----:B--2---:R-:W-:-:S05]  /*ca30*/  FADD R137, R135, R137 ;  /* 0x0000008987897221 */ /* 0x004fca0000000000 */
[----:B------:R0:W-:Y:S04]  /*ca40*/  STL [R1+0x410], R137 ;  /* 0x0004108901007387 */ /* 0x0001e80000100800 */
[----:B0-----:R-:W4:Y:S01]  /*ca50*/  LDL.LU R137, [R1+0x4a8] ;  /* 0x0004a80001897983 */ /* 0x001f220000300800 */
[----:B---3--:R-:W-:-:S05]  /*ca60*/  FADD R138, R136, R138 ;  /* 0x0000008a888a7221 */ /* 0x008fca0000000000 */
[----:B------:R0:W-:Y:S04]  /*ca70*/  STL [R1+0x414], R138 ;  /* 0x0004148a01007387 */ /* 0x0001e80000100800 */
[----:B0-----:R-:W2:Y:S01]  /*ca80*/  LDL.LU R138, [R1+0x4a4] ;  /* 0x0004a400018a7983 */ /* 0x001ea20000300800 */
[----:B----4-:R-:W-:-:S05]  /*ca90*/  FADD R139, R137, R139 ;  /* 0x0000008b898b7221 */ /* 0x010fca0000000000 */
[----:B------:R0:W-:Y:S04]  /*caa0*/  STL [R1+0x418], R139 ;  /* 0x0004188b01007387 */ /* 0x0001e80000100800 */
[----:B0-----:R-:W3:Y:S01]  /*cab0*/  LDL.LU R139, [R1+0x4a0] ;  /* 0x0004a000018b7983 */ /* 0x001ee20000300800 */
[----:B--2---:R-:W-:-:S05]  /*cac0*/  FADD R140, R138, R140 ;  /* 0x0000008c8a8c7221 */ /* 0x004fca0000000000 */
[----:B------:R0:W-:Y:S04]  /*cad0*/  STL [R1+0x41c], R140 ;  /* 0x00041c8c01007387 */ /* 0x0001e80000100800 */
[----:B0-----:R-:W2:Y:S01]  /*cae0*/  LDL.LU R140, [R1+0x49c] ;  /* 0x00049c00018c7983 */ /* 0x001ea20000300800 */
[----:B---3--:R-:W-:-:S05]  /*caf0*/  FADD R141, R139, R141 ;  /* 0x0000008d8b8d7221 */ /* 0x008fca0000000000 */
        /* <DEDUP_REMOVED lines=34> */
[----:B0-----:R0:W5:Y:S01]  /*cd20*/  LDL.LU R0, [R1+0x46c] ;  /* 0x00046c0001007983 */ /* 0x0011620000300800 */
[----:B------:R-:W-:Y:S01]  /*cd30*/  UMOV UR6, URZ ;  /* 0x0000003f00067c82 */ /* 0x000fe20008000000 */
[----:B---3--:R-:W-:-:S05]  /*cd40*/  FADD R2, R2, R151 ;  /* 0x0000009702027221 */ /* 0x008fca0000000000 */
[----:B------:R0:W-:Y:S02]  /*cd50*/  STL [R1+0x450], R2 ;  /* 0x0004500201007387 */ /* 0x0001e40000100800 */
.L_x_24:
[----:B------:R-:W-:Y:S05]  /*cd60*/  @!P1 BRA `(.L_x_25) ;  /* 0x0000000000049947 */ /* 0x000fea0003800000 */
[----:B------:R-:W-:Y:S01]  /*cd70*/  BPT.TRAP 0x1 ;  /* 0x000000040000795c */ /* 0x000fe20000300000 */
.L_x_25:
[----:B------:R-:W-:Y:S02]  /*cd80*/  UISETP.GT.U32.AND UP0, UPT, UR13, 0x1, UPT ;  /* 0x000000010d00788c */ /* 0x000fe4000bf04070 */
[----:B------:R-:W-:-:S04]  /*cd90*/  ULEA UR8, UR25, UR11, 0x3 ;  /* 0x0000000b19087291 */ /* 0x000fc8000f8e183f */
[----:B------:R-:W-:Y:S01]  /*cda0*/  UIADD3 UR8, UR8, 0x18, URZ ;  /* 0x0000001808087890 */ /* 0x000fe2000fffe03f */
[----:B------:R-:W-:-:S03]  /*cdb0*/  PLOP3.LUT P0, PT, PT, PT, UP0, 0x80, 0x0 ;  /* 0x000000000000781c */ /* 0x000fc60003f0f008 */
[----:B------:R-:W-:-:S09]  /*cdc0*/  UPRMT UR8, URZ, 0x654, UR8 ;  /* 0x000006543f087896 */ /* 0x000fd20008000008 */
[----:B------:R-:W-:Y:S01]  /*cdd0*/  SYNCS.ARRIVE.TRANS64.RED.A1T0 RZ, [UR8], RZ ;  /* 0x000000ffffff79a7 */ /* 0x000fe20008100408 */
[----:B------:R-:W-:Y:S05]  /*cde0*/  @P0 BRA `(.L_x_26) ;  /* 0x0000000000040947 */ /* 0x000fea0003800000 */
[----:B------:R-:W-:Y:S01]  /*cdf0*/  BPT.TRAP 0x1 ;  /* 0x000000040000795c */ /* 0x000fe20000300000 */
.L_x_26:
[----:B------:R-:W-:Y:S02]  /*ce00*/  UISETP.GT.AND UP2, UPT, UR24, 0x1, UPT ;  /* 0x000000011800788c */ /* 0x000fe4000bf44270 */
[----:B------:R-:W-:Y:S02]  /*ce10*/  UIADD3 UR14, UR14, 0x1, URZ ;  /* 0x000000010e0e7890 */ /* 0x000fe4000fffe03f */
[----:B------:R-:W-:Y:S02]  /*ce20*/  UIADD3 UR25, UR25, 0x1, URZ ;  /* 0x0000000119197890 */ /* 0x000fe4000fffe03f */
[----:B------:R-:W-:Y:S01]  /*ce30*/  PLOP3.LUT P0, PT, PT, PT, UP2, 0x80, 0x0 ;  /* 0x000000000000781c */ /* 0x000fe20003f0f028 */
[----:B------:R-:W-:Y:S02]  /*ce40*/  UISETP.NE.AND UP0, UPT, UR14, 0x3, UPT ;  /* 0x000000030e00788c */ /* 0x000fe4000bf05270 */
[----:B------:R-:W-:Y:S02]  /*ce50*/  UISETP.NE.AND UP1, UPT, UR25, 0x3, UPT ;  /* 0x000000031900788c */ /* 0x000fe4000bf25270 */
[----:B------:R-:W-:-:S02]  /*ce60*/  USEL UR8, URZ, 0x1, UP0 ;  /* 0x000000013f087887 */ /* 0x000fc40008000000 */
[----:B------:R-:W-:Y:S02]  /*ce70*/  UIADD3 UR24, UR24, -0x1, URZ ;  /* 0xffffffff18187890 */ /* 0x000fe4000fffe03f */
[----:B------:R-:W-:Y:S02]  /*ce80*/  USEL UR14, UR14, URZ, UP0 ;  /* 0x0000003f0e0e7287 */ /* 0x000fe40008000000 */
[----:B-----5:R-:W-:Y:S01]  /*ce90*/  LOP3.LUT R0, R0, UR8, RZ, 0x3c, !PT ;  /* 0x0000000800007c12 */ /* 0x020fe2000f8e3cff */
[----:B------:R-:W-:Y:S01]  /*cea0*/  USEL UR25, UR25, URZ, UP1 ;  /* 0x0000003f19197287 */ /* 0x000fe20008800000 */
[----:B------:R-:W-:Y:S01]  /*ceb0*/  UMOV UR8, 0x1 ;  /* 0x0000000100087882 */ /* 0x000fe20000000000 */
[----:B------:R-:W-:Y:S10]  /*cec0*/  @P0 BRA `(.L_x_27) ;  /* 0xffffff9c00bc0947 */ /* 0x000ff4000383ffff */
.L_x_19:
[----:B------:R-:W-:-:S04]  /*ced0*/  UISETP.NE.AND UP0, UPT, UR6, URZ, UPT ;  /* 0x0000003f0600728c */ /* 0x000fc8000bf05270 */
[----:B------:R-:W-:-:S06]  /*cee0*/  USEL UR6, URZ, 0x1, !UP0 ;  /* 0x000000013f067887 */ /* 0x000fcc000c000000 */
[----:B------:R-:W-:-:S13]  /*cef0*/  ISETP.NE.AND P0, PT, RZ, UR6, PT ;  /* 0x00000006ff007c0c */ /* 0x000fda000bf05270 */
[----:B------:R-:W-:Y:S05]  /*cf00*/  @!P0 BRA `(.L_x_28) ;  /* 0x0000003800108947 */ /* 0x000fea0003800000 */
[----:B------:R1:W-:Y:S04]  /*cf10*/  STL [R1+0x61c], R43 ;  /* 0x00061c2b01007387 */ /* 0x0003e80000100800 */
[----:B-1----:R-:W3:Y:S04]  /*cf20*/  LDL.LU R43, [R1] ;  /* 0x00000000012b7983 */ /* 0x002ee80000300800 */
[----:B------:R1:W-:Y:S04]  /*cf30*/  STL [R1+0x618], R44 ;  /* 0x0006182c01007387 */ /* 0x0003e80000100800 */
[----:B-1----:R-:W4:Y:S04]  /*cf40*/  LDL.LU R44, [R1+0x4] ;  /* 0x00000400012c7983 */ /* 0x002f280000300800 */
[----:B------:R1:W-:Y:S04]  /*cf50*/  STL [R1+0x614], R45 ;  /* 0x0006142d01007387 */ /* 0x0003e80000100800 */
[----:B-1----:R-:W5:Y:S04]  /*cf60*/  LDL.LU R45, [R1+0x8] ;  /* 0x00000800012d7983 */ /* 0x002f680000300800 */
[----:B------:R1:W-:Y:S04]  /*cf70*/  STL [R1+0x610], R46 ;  /* 0x0006102e01007387 */ /* 0x0003e80000100800 */
[----:B-1----:R-:W2:Y:S04]  /*cf80*/  LDL.LU R46, [R1+0xc] ;  /* 0x00000c00012e7983 */ /* 0x002ea80000300800 */
        /* <DEDUP_REMOVED lines=138> */
[----:B------:R-:W2:Y:S04]  /*d830*/  LDL.LU R0, [R1+0x1b0] ;  /* 0x0001b00001007983 */ /* 0x000ea80000300800 */
[----:B0-----:R-:W2:Y:S04]  /*d840*/  LDL.LU R2, [R1+0x204] ;  /* 0x0002040001027983 */ /* 0x001ea80000300800 */
[----:B------:R0:W-:Y:S04]  /*d850*/  STL [R1+0x4f8], R116 ;  /* 0x0004f87401007387 */ /* 0x0001e80000100800 */
        /* <DEDUP_REMOVED lines=66> */
[----:B0-----:R-:W2:Y:S01]  /*dc80*/  LDL.LU R149, [R1+0x12c] ;  /* 0x00012c0001957983 */ /* 0x001ea20000300800 */
[----:B---3--:R-:W-:-:S03]  /*dc90*/  FADD R3, R43, R3 ;  /* 0x000000032b037221 */ /* 0x008fc60000000000 */
[----:B------:R0:W-:Y:S01]  /*dca0*/  STL [R1+0x470], R150 ;  /* 0x0004709601007387 */ /* 0x0001e20000100800 */
[----:B----4-:R-:W-:Y:S01]  /*dcb0*/  FADD R4, R44, R4 ;  /* 0x000000042c047221 */ /* 0x010fe20000000000 */
[----:B-----5:R-:W-:Y:S01]  /*dcc0*/  FADD R5, R45, R5 ;  /* 0x000000052d057221 */ /* 0x020fe20000000000 */
[----:B--2---:R-:W-:Y:S01]  /*dcd0*/  FADD R6, R46, R6 ;  /* 0x000000062e067221 */ /* 0x004fe20000000000 */
[----:B------:R-:W-:Y:S01]  /*dce0*/  FADD R7, R47, R7 ;  /* 0x000000072f077221 */ /* 0x000fe20000000000 */
[----:B0-----:R-:W2:Y:S04]  /*dcf0*/  LDL.LU R150, [R1+0x128] ;  /* 0x0001280001967983 */ /* 0x001ea80000300800 */
[----:B------:R0:W-:Y:S01]  /*dd00*/  STL [R1+0x46c], R151 ;  /* 0x00046c9701007387 */ /* 0x0001e20000100800 */
[----:B------:R-:W-:Y:S01]  /*dd10*/  FADD R8, R48, R8 ;  /* 0x0000000830087221 */ /* 0x000fe20000000000 */
[----:B------:R-:W-:Y:S01]  /*dd20*/  FADD R9, R49, R9 ;  /* 0x0000000931097221 */ /* 0x000fe20000000000 */
[----:B------:R-:W-:Y:S01]  /*dd30*/  FADD R10, R50, R10 ;  /* 0x0000000a320a7221 */ /* 0x000fe20000000000 */
[----:B0-----:R-:W3:Y:S04]  /*dd40*/  LDL.LU R151, [R1+0x124] ;  /* 0x0001240001977983 */ /* 0x001ee80000300800 */
[----:B------:R-:W4:Y:S04]  /*dd50*/  LDL.LU R43, [R1+0x61c] ;  /* 0x00061c00012b7983 */ /* 0x000f280000300800 */
[----:B------:R-:W5:Y:S04]  /*dd60*/  LDL.LU R44, [R1+0x618] ;  /* 0x00061800012c7983 */ /* 0x000f680000300800 */
[----:B------:R-:W4:Y:S04]  /*dd70*/  LDL.LU R45, [R1+0x614] ;  /* 0x00061400012d7983 */ /* 0x000f280000300800 */
[----:B------:R-:W5:Y:S01]  /*dd80*/  LDL.LU R46, [R1+0x610] ;  /* 0x00061000012e7983 */ /* 0x000f620000300800 */
[----:B------:R-:W-:-:S03]  /*dd90*/  FADD R11, R51, R11 ;  /* 0x0000000b330b7221 */ /* 0x000fc60000000000 */
[----:B------:R-:W4:Y:S01]  /*dda0*/  LDL.LU R47, [R1+0x60c] ;  /* 0x00060c00012f7983 */ /* 0x000f220000300800 */
[----:B------:R-:W-:-:S03]  /*ddb0*/  FADD R12, R52, R12 ;  /* 0x0000000c340c7221 */ /* 0x000fc60000000000 */
        /* <DEDUP_REMOVED lines=132> */
[----:B------:R-:W5:Y:S04]  /*e600*/  LDL.LU R114, [R1+0x500] ;  /* 0x0005000001727983 */ /* 0x000f680000300800 */
[----:B------:R-:W5:Y:S01]  /*e610*/  LDL.LU R115, [R1+0x4fc] ;  /* 0x0004fc0001737983 */ /* 0x000f620000300800 */
[----:B------:R-:W-:Y:S01]  /*e620*/  FADD R206, R149, R206 ;  /* 0x000000ce95ce7221 */ /* 0x000fe20000000000 */
[----:B------:R-:W-:Y:S01]  /*e630*/  FADD R237, R118, R237 ;  /* 0x000000ed76ed7221 */ /* 0x000fe20000000000 */
[----:B------:R-:W-:Y:S01]  /*e640*/  FADD R236, R119, R236 ;  /* 0x000000ec77ec7221 */ /* 0x000fe20000000000 */
[----:B------:R0:W-:Y:S01]  /*e650*/  STL [R1+0x200], R116 ;  /* 0x0002007401007387 */ /* 0x0001e20000100800 */
[----:B------:R-:W-:Y:S01]  /*e660*/  FADD R235, R120, R235 ;  /* 0x000000eb78eb7221 */ /* 0x000fe20000000000 */
        /* <DEDUP_REMOVED lines=8> */
[----:B0-----:R-:W4:Y:S01]  /*e6f0*/  LDL.LU R116, [R1+0x1b4] ;  /* 0x0001b40001747983 */ /* 0x001f220000300800 */
[----:B------:R-:W-:Y:S01]  /*e700*/  FADD R226, R129, R226 ;  /* 0x000000e281e27221 */ /* 0x000fe20000000000 */
[----:B------:R-:W-:Y:S01]  /*e710*/  FADD R225, R130, R225 ;  /* 0x000000e182e17221 */ /* 0x000fe20000000000 */
[----:B------:R-:W-:Y:S01]  /*e720*/  FADD R224, R131, R224 ;  /* 0x000000e083e07221 */ /* 0x000fe20000000000 */
[----:B------:R-:W4:Y:S01]  /*e730*/  LDL.LU R148, [R1+0x208] ;  /* 0x0002080001947983 */ /* 0x000f220000300800 */
[----:B------:R-:W-:Y:S01]  /*e740*/  FADD R223, R132, R223 ;  /* 0x000000df84df7221 */ /* 0x000fe20000000000 */
[----:B------:R-:W-:Y:S01]  /*e750*/  FADD R216, R139, R216 ;  /* 0x000000d88bd87221 */ /* 0x000fe20000000000 */
[----:B------:R-:W-:Y:S01]  /*e760*/  FADD R222, R133, R222 ;  /* 0x000000de85de7221 */ /* 0x000fe20000000000 */
        /* <DEDUP_REMOVED lines=8> */
[----:B------:R-:W5:Y:S01]  /*e7f0*/  LDL.LU R149, [R1+0x20c] ;  /* 0x00020c0001957983 */ /* 0x000f620000300800 */
[----:B------:R-:W-:Y:S01]  /*e800*/  FADD R212, R143, R212 ;  /* 0x000000d48fd47221 */ /* 0x000fe20000000000 */
[----:B------:R-:W-:Y:S01]  /*e810*/  FADD R218, R137, R218 ;  /* 0x000000da89da7221 */ /* 0x000fe20000000000 */
[----:B------:R-:W-:Y:S01]  /*e820*/  FADD R211, R144, R211 ;  /* 0x000000d390d37221 */ /* 0x000fe20000000000 */
[----:B------:R-:W5:Y:S01]  /*e830*/  LDL.LU R118, [R1+0x1bc] ;  /* 0x0001bc0001767983 */ /* 0x000f620000300800 */
[----:B------:R-:W-:Y:S01]  /*e840*/  FADD R217, R138, R217 ;  /* 0x000000d98ad97221 */ /* 0x000fe20000000000 */
[----:B------:R-:W-:Y:S01]  /*e850*/  FADD R210, R145, R210 ;  /* 0x000000d291d27221 */ /* 0x000fe20000000000 */
[----:B---3--:R-:W-:Y:S01]  /*e860*/  FADD R204, R151, R204 ;  /* 0x000000cc97cc7221 */ /* 0x008fe20000000000 */
[----:B------:R-:W3:Y:S01]  /*e870*/  LDL.LU R0, [R1+0x210] ;  /* 0x0002100001007983 */ /* 0x000ee20000300800 */
[----:B------:R-:W-:Y:S01]  /*e880*/  FADD R209, R146, R209 ;  /* 0x000000d192d17221 */ /* 0x000fe20000000000 */
[----:B--2---:R-:W-:Y:S01]  /*e890*/  FADD R205, R150, R205 ;  /* 0x000000cd96cd7221 */ /* 0x004fe20000000000 */
[----:B------:R-:W-:Y:S01]  /*e8a0*/  FADD R208, R147, R208 ;  /* 0x000000d093d07221 */ /* 0x000fe20000000000 */
[----:B------:R-:W2:Y:S04]  /*e8b0*/  LDL.LU R119, [R1+0x1c0] ;  /* 0x0001c00001777983 */ /* 0x000ea80000300800 */
[----:B0-----:R-:W2:Y:S04]  /*e8c0*/  LDL.LU R2, [R1+0x214] ;  /* 0x0002140001027983 */ /* 0x001ea80000300800 */
        /* <DEDUP_REMOVED lines=29> */
[----:B------:R-:W2:Y:S01]  /*eaa0*/  LDL.LU R147, [R1+0x250] ;  /* 0x0002500001937983 */ /* 0x000ea20000300800 */
[----:B----4-:R-:W-:-:S03]  /*eab0*/  FADD R148, R116, R148 ;  /* 0x0000009474947221 */ /* 0x010fc60000000000 */
[----:B------:R-:W4:Y:S04]  /*eac0*/  LDL.LU R116, [R1+0x4f8] ;  /* 0x0004f80001747983 */ /* 0x000f280000300800 */
[----:B------:R0:W-:Y:S01]  /*ead0*/  STL [R1+0x208], R148 ;  /* 0x0002089401007387 */ /* 0x0001e20000100800 */
[----:B-----5:R-:W-:-:S03]  /*eae0*/  FADD R149, R117, R149 ;  /* 0x0000009575957221 */ /* 0x020fc60000000000 */
[----:B0-----:R-:W5:Y:S04]  /*eaf0*/  LDL.LU R148, [R1+0x254] ;  /* 0x0002540001947983 */ /* 0x001f680000300800 */
[----:B------:R-:W4:Y:S04]  /*eb00*/  LDL.LU R117, [R1+0x4f4] ;  /* 0x0004f40001757983 */ /* 0x000f280000300800 */
[----:B------:R0:W-:Y:S04]  /*eb10*/  STL [R1+0x20c], R149 ;  /* 0x00020c9501007387 */ /* 0x0001e80000100800 */
[----:B0-----:R-:W4:Y:S01]  /*eb20*/  LDL.LU R149, [R1+0x258] ;  /* 0x0002580001957983 */ /* 0x001f220000300800 */
[----:B---3--:R-:W-:Y:S01]  /*eb30*/  FADD R0, R118, R0 ;  /* 0x0000000076007221 */ /* 0x008fe20000000000 */
[----:B--2---:R-:W-:-:S02]  /*eb40*/  FADD R2, R119, R2 ;  /* 0x0000000277027221 */ /* 0x004fc40000000000 */
[----:B------:R-:W2:Y:S01]  /*eb50*/  LDL.LU R118, [R1+0x4f0] ;  /* 0x0004f00001767983 */ /* 0x000ea20000300800 */
[----:B------:R-:W-:-:S03]  /*eb60*/  FADD R121, R120, R121 ;  /* 0x0000007978797221 */ /* 0x000fc60000000000 */
[----:B------:R0:W-:Y:S01]  /*eb70*/  STL [R1+0x210], R0 ;  /* 0x0002100001007387 */ /* 0x0001e20000100800 */
[----:B------:R-:W-:-:S03]  /*eb80*/  FADD R123, R122, R123 ;  /* 0x0000007b7a7b7221 */ /* 0x000fc60000000000 */
[----:B0-----:R-:W3:Y:S04]  /*eb90*/  LDL.LU R0, [R1+0x25c] ;  /* 0x00025c0001007983 */ /* 0x001ee80000300800 */
[----:B------:R-:W2:Y:S04]  /*eba0*/  LDL.LU R119, [R1+0x4ec] ;  /* 0x0004ec0001777983 */ /* 0x000ea80000300800 */
[----:B------:R0:W-:Y:S01]  /*ebb0*/  STL [R1+0x214], R2 ;  /* 0x0002140201007387 */ /* 0x0001e20000100800 */
[----:B------:R-:W-:Y:S01]  /*ebc0*/  FADD R125, R124, R125 ;  /* 0x0000007d7c7d7221 */ /* 0x000fe20000000000 */
[----:B------:R-:W-:-:S02]  /*ebd0*/  FADD R127, R126, R127 ;  /* 0x0000007f7e7f7221 */ /* 0x000fc40000000000 */
[----:B0-----:R-:W2:Y:S04]  /*ebe0*/  LDL.LU R2, [R1+0x260] ;  /* 0x0002600001027983 */ /* 0x001ea80000300800 */
[----:B------:R-:W2:Y:S04]  /*ebf0*/  LDL.LU R120, [R1+0x4e8] ;  /* 0x0004e80001787983 */ /* 0x000ea80000300800 */
[----:B------:R0:W-:Y:S01]  /*ec00*/  STL [R1+0x218], R121 ;  /* 0x0002187901007387 */ /* 0x0001e20000100800 */
[----:B------:R-:W-:-:S03]  /*ec10*/  FADD R129, R128, R129 ;  /* 0x0000008180817221 */ /* 0x000fc60000000000 */
        /* <DEDUP_REMOVED lines=42> */
[----:B------:R0:W-:Y:S04]  /*eec0*/  STL [R1+0x244], R144 ;  /* 0x0002449001007387 */ /* 0x0001e80000100800 */
[----:B0-----:R-:W2:Y:S04]  /*eed0*/  LDL.LU R144, [R1+0x278] ;  /* 0x0002780001907983 */ /* 0x001ea80000300800 */
[----:B------:R-:W2:Y:S04]  /*eee0*/  LDL.LU R138, [R1+0x4a0] ;  /* 0x0004a000018a7983 */ /* 0x000ea80000300800 */
[----:B------:R0:W-:Y:S04]  /*eef0*/  STL [R1+0x248], R145 ;  /* 0x0002489101007387 */ /* 0x0001e80000100800 */
[----:B0-----:R-:W2:Y:S04]  /*ef00*/  LDL.LU R145, [R1+0x27c] ;  /* 0x00027c0001917983 */ /* 0x001ea80000300800 */
[----:B------:R0:W-:Y:S01]  /*ef10*/  STL [R1+0x24c], R146 ;  /* 0x00024c9201007387 */ /* 0x0001e20000100800 */
[----:B-----5:R-:W-:-:S03]  /*ef20*/  FADD R148, R24, R148 ;  /* 0x0000009418947221 */ /* 0x020fc60000000000 */
[----:B0-----:R-:W5:Y:S04]  /*ef30*/  LDL.LU R146, [R1+0x280] ;  /* 0x0002800001927983 */ /* 0x001f680000300800 */
[----:B------:R0:W-:Y:S04]  /*ef40*/  STL [R1+0x250], R147 ;  /* 0x0002509301007387 */ /* 0x0001e80000100800 */
[----:B0-----:R-:W5:Y:S01]  /*ef50*/  LDL.LU R147, [R1+0x284] ;  /* 0x0002840001937983 */ /* 0x001f620000300800 */
[----:B----4-:R-:W-:-:S03]  /*ef60*/  FADD R149, R25, R149 ;  /* 0x0000009519957221 */ /* 0x010fc60000000000 */
[----:B------:R0:W-:Y:S04]  /*ef70*/  STL [R1+0x254], R148 ;  /* 0x0002549401007387 */ /* 0x0001e80000100800 */
[----:B0-----:R-:W4:Y:S04]  /*ef80*/  LDL.LU R148, [R1+0x288] ;  /* 0x0002880001947983 */ /* 0x001f280000300800 */
[----:B------:R0:W-:Y:S04]  /*ef90*/  STL [R1+0x258], R149 ;  /* 0x0002589501007387 */ /* 0x0001e80000100800 */
[----:B0-----:R-:W4:Y:S04]  /*efa0*/  LDL.LU R149, [R1+0x28c] ;  /* 0x00028c0001957983 */ /* 0x001f280000300800 */
[----:B------:R-:W4:Y:S01]  /*efb0*/  LDL.LU R150, [R1+0x290] ;  /* 0x0002900001967983 */ /* 0x000f220000300800 */
[----:B---3--:R-:W-:-:S03]  /*efc0*/  FADD R0, R26, R0 ;  /* 0x000000001a007221 */ /* 0x008fc60000000000 */
[----:B------:R-:W3:Y:S01]  /*efd0*/  LDL.LU R151, [R1+0x294] ;  /* 0x0002940001977983 */ /* 0x000ee20000300800 */
[----:B--2---:R-:W-:-:S03]  /*efe0*/  FADD R2, R27, R2 ;  /* 0x000000021b027221 */ /* 0x004fc60000000000 */
[----:B------:R0:W-:Y:S04]  /*eff0*/  STL [R1+0x25c], R0 ;  /* 0x00025c0001007387 */ /* 0x0001e80000100800 */
[----:B------:R-:W2:Y:S04]  /*f000*/  LDL.LU R27, [R1+0x2c8] ;  /* 0x0002c800011b7983 */ /* 0x000ea80000300800 */
[----:B------:R-:W2:Y:S04]  /*f010*/  LDL.LU R26, [R1+0x2cc] ;  /* 0x0002cc00011a7983 */ /* 0x000ea80000300800 */
[----:B------:R1:W-:Y:S04]  /*f020*/  STL [R1+0x260], R2 ;  /* 0x0002600201007387 */ /* 0x0003e80000100800 */
[----:B------:R-:W2:Y:S04]  /*f030*/  LDL.LU R25, [R1+0x2d0] ;  /* 0x0002d00001197983 */ /* 0x000ea80000300800 */
[----:B------:R-:W2:Y:S04]  /*f040*/  LDL.LU R24, [R1+0x2d4] ;  /* 0x0002d40001187983 */ /* 0x000ea80000300800 */
[----:B0-----:R-:W2:Y:S04]  /*f050*/  LDL.LU R0, [R1+0x2d8] ;  /* 0x0002d80001007983 */ /* 0x001ea80000300800 */
[----:B-1----:R-:W2:Y:S01]  /*f060*/  LDL.LU R2, [R1+0x2dc] ;  /* 0x0002dc0001027983 */ /* 0x002ea20000300800 */
[----:B------:R-:W-:-:S05]  /*f070*/  FADD R139, R28, R139 ;  /* 0x0000008b1c8b7221 */ /* 0x000fca0000000000 */
[----:B------:R0:W-:Y:S04]  /*f080*/  STL [R1+0x264], R139 ;  /* 0x0002648b01007387 */ /* 0x0001e80000100800 */
[----:B0-----:R-:W2:Y:S01]  /*f090*/  LDL.LU R139, [R1+0x49c] ;  /* 0x00049c00018b7983 */ /* 0x001ea20000300800 */
[----:B------:R-:W-:-:S03]  /*f0a0*/  FADD R140, R29, R140 ;  /* 0x0000008c1d8c7221 */ /* 0x000fc60000000000 */
[----:B------:R-:W2:Y:S04]  /*f0b0*/  LDL.LU R28, [R1+0x2c4] ;  /* 0x0002c400011c7983 */ /* 0x000ea80000300800 */
        /* <DEDUP_REMOVED lines=20> */
[----:B------:R0:W-:Y:S01]  /*f200*/  STL [R1+0x27c], R145 ;  /* 0x00027c9101007387 */ /* 0x0001e20000100800 */
[----:B-----5:R-:W-:-:S03]  /*f210*/  FADD R146, R35, R146 ;  /* 0x0000009223927221 */ /* 0x020fc60000000000 */
[----:B0-----:R-:W5:Y:S04]  /*f220*/  LDL.LU R145, [R1+0x484] ;  /* 0x0004840001917983 */ /* 0x001f680000300800 */
[----:B------:R-:W5:Y:S04]  /*f230*/  LDL.LU R34, [R1+0x2ac] ;  /* 0x0002ac0001227983 */ /* 0x000f680000300800 */
[----:B------:R0:W-:Y:S01]  /*f240*/  STL [R1+0x280], R146 ;  /* 0x0002809201007387 */ /* 0x0001e20000100800 */
[----:B------:R-:W-:-:S03]  /*f250*/  FADD R147, R36, R147 ;  /* 0x0000009324937221 */ /* 0x000fc60000000000 */
[----:B0-----:R-:W5:Y:S04]  /*f260*/  LDL.LU R146, [R1+0x480] ;  /* 0x0004800001927983 */ /* 0x001f680000300800 */
[----:B------:R-:W5:Y:S01]  /*f270*/  LDL.LU R35, [R1+0x2a8] ;  /* 0x0002a80001237983 */ /* 0x000f620000300800 */
[----:B----4-:R-:W-:-:S03]  /*f280*/  FADD R148, R37, R148 ;  /* 0x0000009425947221 */ /* 0x010fc60000000000 */
[----:B------:R0:W-:Y:S04]  /*f290*/  STL [R1+0x284], R147 ;  /* 0x0002849301007387 */ /* 0x0001e80000100800 */
[----:B0-----:R-:W4:Y:S01]  /*f2a0*/  LDL.LU R147, [R1+0x47c] ;  /* 0x00047c0001937983 */ /* 0x001f220000300800 */
[----:B------:R-:W-:-:S03]  /*f2b0*/  FADD R149, R38, R149 ;  /* 0x0000009526957221 */ /* 0x000fc60000000000 */
[----:B------:R-:W4:Y:S01]  /*f2c0*/  LDL.LU R36, [R1+0x2a4] ;  /* 0x0002a40001247983 */ /* 0x000f220000300800 */
[----:B------:R-:W-:-:S03]  /*f2d0*/  FADD R150, R39, R150 ;  /* 0x0000009627967221 */ /* 0x000fc60000000000 */
[----:B------:R0:W-:Y:S04]  /*f2e0*/  STL [R1+0x288], R148 ;  /* 0x0002889401007387 */ /* 0x0001e80000100800 */
[----:B0-----:R-:W4:Y:S04]  /*f2f0*/  LDL.LU R148, [R1+0x478] ;  /* 0x0004780001947983 */ /* 0x001f280000300800 */
[----:B------:R-:W4:Y:S04]  /*f300*/  LDL.LU R37, [R1+0x2a0] ;  /* 0x0002a00001257983 */ /* 0x000f280000300800 */
[----:B------:R0:W-:Y:S04]  /*f310*/  STL [R1+0x28c], R149 ;  /* 0x00028c9501007387 */ /* 0x0001e80000100800 */
[----:B0-----:R-:W4:Y:S04]  /*f320*/  LDL.LU R149, [R1+0x474] ;  /* 0x0004740001957983 */ /* 0x001f280000300800 */
[----:B------:R-:W4:Y:S04]  /*f330*/  LDL.LU R38, [R1+0x29c] ;  /* 0x00029c0001267983 */ /* 0x000f280000300800 */
[----:B------:R0:W-:Y:S04]  /*f340*/  STL [R1+0x290], R150 ;  /* 0x0002909601007387 */ /* 0x0001e80000100800 */
[----:B0-----:R-:W4:Y:S04]  /*f350*/  LDL.LU R150, [R1+0x470] ;  /* 0x0004700001967983 */ /* 0x001f280000300800 */
[----:B------:R-:W4:Y:S01]  /*f360*/  LDL.LU R39, [R1+0x298] ;  /* 0x0002980001277983 */ /* 0x000f220000300800 */
[----:B---3--:R-:W-:-:S05]  /*f370*/  FADD R151, R40, R151 ;  /* 0x0000009728977221 */ /* 0x008fca0000000000 */
[----:B------:R0:W-:Y:S01]  /*f380*/  STL [R1+0x294], R151 ;  /* 0x0002949701007387 */ /* 0x0001e20000100800 */
[----:B--2---:R-:W-:-:S03]  /*f390*/  FADD R27, R53, R27 ;  /* 0x0000001b351b7221 */ /* 0x004fc60000000000 */
[----:B0-----:R-:W2:Y:S01]  /*f3a0*/  LDL.LU R151, [R1+0x46c] ;  /* 0x00046c0001977983 */ /* 0x001ea20000300800 */
        /* <DEDUP_REMOVED lines=11> */
[----:B-----5:R-:W-:Y:S01]  /*f460*/  FADD R34, R46, R34 ;  /* 0x000000222e227221 */ /* 0x020fe20000000000 */
[----:B------:R-:W-:Y:S01]  /*f470*/  FADD R35, R45, R35 ;  /* 0x000000232d237221 */ /* 0x000fe20000000000 */
[----:B----4-:R-:W-:Y:S01]  /*f480*/  FADD R36, R44, R36 ;  /* 0x000000242c247221 */ /* 0x010fe20000000000 */
[----:B------:R-:W-:Y:S01]  /*f490*/  FADD R37, R43, R37 ;  /* 0x000000252b257221 */ /* 0x000fe20000000000 */
[----:B------:R-:W-:Y:S01]  /*f4a0*/  FADD R38, R42, R38 ;  /* 0x000000262a267221 */ /* 0x000fe20000000000 */
[----:B------:R-:W-:-:S05]  /*f4b0*/  FADD R39, R41, R39 ;  /* 0x0000002729277221 */ /* 0x000fca0000000000 */
[----:B------:R0:W-:Y:S04]  /*f4c0*/  STL [R1+0x298], R39 ;  /* 0x0002982701007387 */ /* 0x0001e80000100800 */
        /* <DEDUP_REMOVED lines=14> */
[----:B------:R-:W2:Y:S04]  /*f5b0*/  LDL.LU R52, [R1+0x2e0] ;  /* 0x0002e00001347983 */ /* 0x000ea80000300800 */
[----:B------:R2:W-:Y:S04]  /*f5c0*/  STL [R1+0x2d4], R24 ;  /* 0x0002d41801007387 */ /* 0x0005e80000100800 */
[----:B------:R-:W2:Y:S04]  /*f5d0*/  LDL.LU R51, [R1+0x2e4] ;  /* 0x0002e40001337983 */ /* 0x000ea80000300800 */
[----:B------:R2:W-:Y:S04]  /*f5e0*/  STL [R1+0x2d8], R0 ;  /* 0x0002d80001007387 */ /* 0x0005e80000100800 */
        /* <DEDUP_REMOVED lines=13> */
[----:B-1----:R-:W2:Y:S04]  /*f6c0*/  LDL.LU R38, [R1+0x318] ;  /* 0x0003180001267983 */ /* 0x002ea80000300800 */
[----:B---3--:R-:W3:Y:S04]  /*f6d0*/  LDL.LU R37, [R1+0x31c] ;  /* 0x00031c0001257983 */ /* 0x008ee80000300800 */
[----:B----4-:R-:W4:Y:S04]  /*f6e0*/  LDL.LU R36, [R1+0x320] ;  /* 0x0003200001247983 */ /* 0x010f280000300800 */
[----:B-----5:R-:W5:Y:S04]  /*f6f0*/  LDL.LU R35, [R1+0x324] ;  /* 0x0003240001237983 */ /* 0x020f680000300800 */
[----:B--2---:R-:W2:Y:S04]  /*f700*/  LDL.LU R34, [R1+0x328] ;  /* 0x0003280001227983 */ /* 0x004ea80000300800 */
        /* <DEDUP_REMOVED lines=12> */
[----:B------:R-:W-:Y:S01]  /*f7d0*/  FADD R52, R59, R52 ;  /* 0x000000343b347221 */ /* 0x000fe20000000000 */
        /* <DEDUP_REMOVED lines=28> */
[----:B---3--:R-:W-:-:S03]  /*f9a0*/  FADD R37, R74, R37 ;  /* 0x000000254a257221 */ /* 0x008fc60000000000 */
[----:B------:R3:W-:Y:S01]  /*f9b0*/  STL [R1+0x318], R38 ;  /* 0x0003182601007387 */ /* 0x0007e20000100800 */
[----:B----4-:R-:W-:-:S03]  /*f9c0*/  FADD R36, R75, R36 ;  /* 0x000000244b247221 */ /* 0x010fc60000000000 */
[----:B------:R4:W-:Y:S01]  /*f9d0*/  STL [R1+0x31c], R37 ;  /* 0x00031c2501007387 */ /* 0x0009e20000100800 */
[----:B-----5:R-:W-:-:S03]  /*f9e0*/  FADD R35, R76, R35 ;  /* 0x000000234c237221 */ /* 0x020fc60000000000 */
[----:B------:R5:W-:Y:S01]  /*f9f0*/  STL [R1+0x320], R36 ;  /* 0x0003202401007387 */ /* 0x000be20000100800 */
[----:B--2---:R-:W-:-:S03]  /*fa00*/  FADD R34, R77, R34 ;  /* 0x000000224d227221 */ /* 0x004fc60000000000 */
        /* <DEDUP_REMOVED lines=22> */
[----:B0-----:R-:W2:Y:S01]  /*fb70*/  LDL.LU R52, [R1+0x35c] ;  /* 0x00035c0001347983 */ /* 0x001ea20000300800 */
[----:B------:R-:W-:-:S03]  /*fb80*/  FADD R2, R89, R2 ;  /* 0x0000000259027221 */ /* 0x000fc60000000000 */
[----:B------:R0:W-:Y:S04]  /*fb90*/  STL [R1+0x350], R24 ;  /* 0x0003501801007387 */ /* 0x0001e80000100800 */
[----:B-1----:R-:W2:Y:S04]  /*fba0*/  LDL.LU R51, [R1+0x360] ;  /* 0x0003600001337983 */ /* 0x002ea80000300800 */
        /* <DEDUP_REMOVED lines=181> */
[----:B------:R-:W-:Y:S01]  /*10700*/  FADD R0, R150, R0 ;  /* 0x0000000096007221 */ /* 0x000fe20000000000 */
[----:B------:R-:W-:-:S05]  /*10710*/  FADD R2, R2, R151 ;  /* 0x0000009702027221 */ /* 0x000fca0000000000 */
[----:B------:R1:W-:Y:S04]  /*10720*/  STL [R1+0x450], R2 ;  /* 0x0004500201007387 */ /* 0x0003e80000100800 */
[----:B------:R1:W-:Y:S04]  /*10730*/  STL [R1+0x448], R24 ;  /* 0x0004481801007387 */ /* 0x0003e80000100800 */
[----:B------:R1:W-:Y:S02]  /*10740*/  STL [R1+0x44c], R0 ;  /* 0x00044c0001007387 */ /* 0x0003e40000100800 */
.L_x_28:
[----:B-1----:R-:W1:Y:S02]  /*10750*/  LDC R0, c[0x0][0x28c] ;  /* 0x0000a300ff007b82 */ /* 0x002e640000000800 */
[----:B-1----:R-:W-:-:S13]  /*10760*/  ISETP.GE.AND P0, PT, R0, 0x1, PT ;  /* 0x000000010000780c */ /* 0x002fda0003f06270 */
[----:B------:R-:W-:Y:S05]  /*10770*/  @!P0 BRA `(.L_x_29) ;  /* 0x0000000000488947 */ /* 0x000fea0003800000 */
[----:B------:R-:W-:-:S06]  /*10780*/  UISETP.NE.AND UP0, UPT, UR23, 0x3, UPT ;  /* 0x000000031700788c */ /* 0x000fcc000bf05270 */
[----:B------:R-:W-:-:S13]  /*10790*/  PLOP3.LUT P0, PT, PT, PT, UP0, 0x80, 0x0 ;  /* 0x000000000000781c */ /* 0x000fda0003f0f008 */
[----:B------:R-:W-:Y:S05]  /*107a0*/  @!P0 BRA `(.L_x_30) ;  /* 0x0000000000048947 */ /* 0x000fea0003800000 */
[----:B------:R-:W-:Y:S01]  /*107b0*/  BPT.TRAP 0x1 ;  /* 0x000000040000795c */ /* 0x000fe20000300000 */
.L_x_30:
[----:B------:R-:W-:-:S04]  /*107c0*/  UISETP.LT.AND UP0, UPT, UR9, 0x1, UPT ;  /* 0x000000010900788c */ /* 0x000fc8000bf01270 */
[----:B------:R-:W-:Y:S02]  /*107d0*/  USEL UR8, UR9, 0x1, UP0 ;  /* 0x0000000109087887 */ /* 0x000fe40008000000 */
[----:B------:R-:W-:Y:S02]  /*107e0*/  UISETP.GT.U32.AND UP0, UPT, UR13, 0x1, UPT ;  /* 0x000000010d00788c */ /* 0x000fe4000bf04070 */
[----:B------:R-:W-:-:S04]  /*107f0*/  UIADD3 UR8, UR5, UR9, -UR8 ;  /* 0x0000000905087290 */ /* 0x000fc8000fffe808 */
[----:B------:R-:W-:Y:S01]  /*10800*/  UIMAD.WIDE.U32 UR6, UR8, -0x55555555, URZ ;  /* 0xaaaaaaab080678a5 */ /* 0x000fe2000f8e003f */
[----:B------:R-:W-:-:S03]  /*10810*/  PLOP3.LUT P0, PT, PT, PT, UP0, 0x80, 0x0 ;  /* 0x000000000000781c */ /* 0x000fc60003f0f008 */
[----:B------:R-:W-:-:S04]  /*10820*/  USHF.R.U32.HI UR6, URZ, 0x1, UR7 ;  /* 0x000000013f067899 */ /* 0x000fc80008011607 */
[----:B------:R-:W-:-:S04]  /*10830*/  UIMAD UR8, UR6, -0x3, UR8 ;  /* 0xfffffffd060878a4 */ /* 0x000fc8000f8e0208 */
[----:B------:R-:W-:-:S04]  /*10840*/  ULEA UR8, UR8, UR11, 0x3 ;  /* 0x0000000b08087291 */ /* 0x000fc8000f8e183f */
[----:B------:R-:W-:-:S04]  /*10850*/  UIADD3 UR8, UR8, 0x18, URZ ;  /* 0x0000001808087890 */ /* 0x000fc8000fffe03f */
[----:B------:R-:W-:-:S09]  /*10860*/  UPRMT UR8, URZ, 0x654, UR8 ;  /* 0x000006543f087896 */ /* 0x000fd20008000008 */
[----:B------:R-:W-:Y:S01]  /*10870*/  SYNCS.ARRIVE.TRANS64.RED.A1T0 RZ, [UR8], RZ ;  /* 0x000000ffffff79a7 */ /* 0x000fe20008100408 */
[----:B------:R-:W-:Y:S05]  /*10880*/  @P0 BRA `(.L_x_29) ;  /* 0x0000000000040947 */ /* 0x000fea0003800000 */
[----:B------:R-:W-:Y:S01]  /*10890*/  BPT.TRAP 0x1 ;  /* 0x000000040000795c */ /* 0x000fe20000300000 */
.L_x_29:
[----:B------:R-:W3:Y:S01]  /*108a0*/  LDL.LU R27, [R1+0x460] ;  /* 0x00046000011b7983 */ /* 0x000ee20000300800 */
[----:B------:R-:W1:Y:S01]  /*108b0*/  LDC R24, c[0x0][0x288] ;  /* 0x0000a200ff187b82 */ /* 0x000e620000000800 */
[----:B------:R-:W0:Y:S01]  /*108c0*/  S2R R26, SR_TID.X ;  /* 0x00000000001a7919 */ /* 0x000e220000002100 */
[----:B------:R-:W-:Y:S01]  /*108d0*/  UIADD3 UR8, UR9, UR5, URZ ;  /* 0x0000000509087290 */ /* 0x000fe2000fffe03f */
[----:B------:R-:W-:Y:S01]  /*108e0*/  ULDC UR6, c[0x0][0x284] ;  /* 0x0000a10000067ab9 */ /* 0x000fe20000000800 */
[----:B------:R-:W4:Y:S01]  /*108f0*/  LDL.LU R25, [R1+0x45c] ;  /* 0x00045c0001197983 */ /* 0x000f220000300800 */
[----:B------:R-:W-:Y:S01]  /*10900*/  USHF.R.S32.HI UR11, URZ, 0x1f, UR10 ;  /* 0x0000001f3f0b7899 */ /* 0x000fe2000801140a */
[----:B------:R-:W-:Y:S01]  /*10910*/  IMAD.MOV.U32 R40, RZ, RZ, -0x1 ;  /* 0xffffffffff287424 */ /* 0x000fe200078e00ff */
[----:B------:R-:W-:Y:S01]  /*10920*/  UISETP.GT.U32.AND UP0, UPT, UR8, 0x2, UPT ;  /* 0x000000020800788c */ /* 0x000fe2000bf04070 */
[----:B------:R-:W-:Y:S01]  /*10930*/  ULDC.64 UR16, c[0x0][0x5d0] ;  /* 0x0001740000107ab9 */ /* 0x000fe20000000a00 */
[----:B------:R-:W-:-:S02]  /*10940*/  UISETP.GE.U32.AND UP1, UPT, UR9, 0x3, UPT ;  /* 0x000000030900788c */ /* 0x000fc4000bf26070 */
[----:B------:R-:W-:Y:S02]  /*10950*/  UIMAD UR5, UR11, UR16, URZ ;  /* 0x000000100b0572a4 */ /* 0x000fe4000f8e023f */
[----:B------:R-:W-:Y:S01]  /*10960*/  UISETP.LT.U32.AND UP0, UPT, UR9, 0x3, UP0 ;  /* 0x000000030900788c */ /* 0x000fe20008701070 */
[C---:B0-----:R-:W-:Y:S01]  /*10970*/  LOP3.LUT R2, R26.reuse, 0x3, RZ, 0xc0, !PT ;  /* 0x000000031a027812 */ /* 0x041fe200078ec0ff */
[----:B------:R-:W-:Y:S01]  /*10980*/  IMAD.SHL.U32 R32, R26, 0x2, RZ ;  /* 0x000000021a207824 */ /* 0x000fe200078e00ff */
[----:B------:R-:W-:-:S03]  /*10990*/  SHF.R.U32.HI R34, RZ, 0x7, R26 ;  /* 0x00000007ff227819 */ /* 0x000fc6000001161a */
[----:B-1----:R-:W-:Y:S01]  /*109a0*/  IMAD R2, R2, -0x2, R24 ;  /* 0xfffffffe02027824 */ /* 0x002fe200078e0218 */
[----:B------:R-:W-:Y:S02]  /*109b0*/  LOP3.LUT R34, R34, 0x1, RZ, 0xc0, !PT ;  /* 0x0000000122227812 */ /* 0x000fe400078ec0ff */
[----:B------:R-:W-:-:S03]  /*109c0*/  LOP3.LUT R32, R32, 0x6, RZ, 0xc0, !PT ;  /* 0x0000000620207812 */ /* 0x000fc600078ec0ff */
[----:B------:R-:W-:Y:S02]  /*109d0*/  IMAD.SHL.U32 R35, R34, 0x40, RZ ;  /* 0x0000004022237824 */ /* 0x000fe400078e00ff */
[----:B---3--:R-:W-:-:S04]  /*109e0*/  IMAD.WIDE R36, R27, 0x100, RZ ;  /* 0x000001001b247825 */ /* 0x008fc800078e02ff */
[----:B----4-:R-:W-:Y:S01]  /*109f0*/  IMAD.SHL.U32 R0, R25, 0x100, RZ ;  /* 0x0000010019007824 */ /* 0x010fe200078e00ff */
[----:B------:R-:W-:-:S04]  /*10a00*/  PRMT R32, R32, 0x6540, R25 ;  /* 0x0000654020207816 */ /* 0x000fc80000000019 */
[----:B------:R-:W-:Y:S01]  /*10a10*/  ISETP.GE.AND P0, PT, R0, R24, PT ;  /* 0x000000180000720c */ /* 0x000fe20003f06270 */
[----:B------:R-:W-:Y:S01]  /*10a20*/  IMAD.IADD R0, R2, 0x1, -R0 ;  /* 0x0000000102007824 */ /* 0x000fe200078e0a00 */
[----:B------:R-:W-:Y:S02]  /*10a30*/  SHF.R.U32.HI R2, RZ, 0x2, R26 ;  /* 0x00000002ff027819 */ /* 0x000fe4000001161a */
[----:B------:R-:W-:Y:S01]  /*10a40*/  LOP3.LUT R24, R26, 0x60, RZ, 0xc0, !PT ;  /* 0x000000601a187812 */ /* 0x000fe200078ec0ff */
[----:B------:R-:W-:Y:S01]  /*10a50*/  IMAD.U32 R26, RZ, RZ, UR16 ;  /* 0x00000010ff1a7e24 */ /* 0x000fe2000f8e00ff */
[----:B------:R-:W-:Y:S02]  /*10a60*/  LOP3.LUT R2, R2, 0x7, RZ, 0xc0, !PT ;  /* 0x0000000702027812 */ /* 0x000fe400078ec0ff */
[----:B------:R-:W-:Y:S02]  /*10a70*/  SHF.R.U32.HI R24, RZ, 0x1, R24 ;  /* 0x00000001ff187819 */ /* 0x000fe40000011618 */
[----:B------:R-:W-:-:S02]  /*10a80*/  LOP3.LUT R35, R35, 0x40, R2, 0xe2, !PT ;  /* 0x0000004023237812 */ /* 0x000fc400078ee202 */
[----:B------:R-:W-:Y:S02]  /*10a90*/  IADD3 R2, RZ, -R24, -R2 ;  /* 0x80000018ff027210 */ /* 0x000fe40007ffe802 */
[----:B------:R-:W-:Y:S02]  /*10aa0*/  SHF.R.S32.HI R33, RZ, 0x1f, R32 ;  /* 0x0000001fff217819 */ /* 0x000fe40000011420 */
[----:B------:R-:W-:Y:S01]  /*10ab0*/  LOP3.LUT R35, R36, R35, R24, 0xfe, !PT ;  /* 0x0000002324237212 */ /* 0x000fe200078efe18 */
[----:B------:R-:W-:Y:S02]  /*10ac0*/  IMAD R34, R34, -0x40, R2 ;  /* 0xffffffc022227824 */ /* 0x000fe400078e0202 */
[----:B------:R-:W-:Y:S02]  /*10ad0*/  IMAD.SHL.U32 R2, R27, 0x100, RZ ;  /* 0x000001001b027824 */ /* 0x000fe400078e00ff */
[----:B------:R-:W-:-:S03]  /*10ae0*/  IMAD.WIDE.U32 R26, R26, UR10, R32 ;  /* 0x0000000a1a1a7c25 */ /* 0x000fc6000f8e0020 */
[C---:B------:R-:W-:Y:S02]  /*10af0*/  IADD3 R34, -R2.reuse, UR6, R34 ;  /* 0x0000000602227c10 */ /* 0x040fe4000fffe122 */
[----:B------:R-:W-:Y:S01]  /*10b00*/  ISETP.GE.OR P0, PT, R2, UR6, P0 ;  /* 0x0000000602007c0c */ /* 0x000fe20008706670 */
[----:B------:R-:W-:-:S04]  /*10b10*/  UIMAD.WIDE.U32 UR6, UR8, -0x55555555, URZ ;  /* 0xaaaaaaab080678a5 */ /* 0x000fc8000f8e003f */
[----:B------:R-:W-:Y:S02]  /*10b20*/  USHF.R.U32.HI UR6, URZ, 0x1, UR7 ;  /* 0x000000013f067899 */ /* 0x000fe40008011607 */
[----:B------:R-:W-:Y:S02]  /*10b30*/  UIMAD UR7, UR10, UR17, UR5 ;  /* 0x000000110a0772a4 */ /* 0x000fe4000f8e0205 */
[----:B------:R-:W-:-:S04]  /*10b40*/  USEL UR5, URZ, 0x1, !UP0 ;  /* 0x000000013f057887 */ /* 0x000fc8000c000000 */
[----:B------:R-:W-:Y:S01]  /*10b50*/  ULOP3.LUT UR4, UR4, UR5, URZ, 0x3c, !UPT ;  /* 0x0000000504047292 */ /* 0x000fe2000f8e3c3f */
[----:B------:R-:W-:Y:S01]  /*10b60*/  VIADD R27, R27, UR7 ;  /* 0x000000071b1b7c36 */ /* 0x000fe20008000000 */
[----:B------:R-:W-:Y:S02]  /*10b70*/  UIMAD UR5, UR6, -0x3, UR8 ;  /* 0xfffffffd060578a4 */ /* 0x000fe4000f8e0208 */
[----:B------:R-:W-:Y:S01]  /*10b80*/  @UP1 ULOP3.LUT UR4, UR4, 0x1, UR6, 0x78, !UPT ;  /* 0x0000000104041892 */ /* 0x000fe2000f8e7806 */
[----:B------:R-:W-:Y:S11]  /*10b90*/  @P0 BRA `(.L_x_31) ;  /* 0x0000012400b40947 */ /* 0x000ff60003800000 */
[----:B------:R-:W0:Y:S01]  /*10ba0*/  LDC.64 R28, c[0x0][0x5c8] ;  /* 0x00017200ff1c7b82 */ /* 0x000e220000000a00 */
[----:B------:R-:W-:Y:S01]  /*10bb0*/  ULDC.64 UR6, c[0x0][0x5c0] ;  /* 0x0001700000067ab9 */ /* 0x000fe20000000a00 */
[----:B------:R-:W-:Y:S01]  /*10bc0*/  BSSY B0, `(.L_x_31) ;  /* 0x000126a000007945 */ /* 0x000fe20003800000 */
[-C--:B0-----:R-:W-:Y:S01]  /*10bd0*/  IMAD R2, R37, R28.reuse, RZ ;  /* 0x0000001c25027224 */ /* 0x081fe200078e02ff */
[----:B------:R-:W-:Y:S01]  /*10be0*/  SHF.L.U64.HI R38, R28, 0x3, R29 ;  /* 0x000000031c267819 */ /* 0x000fe2000001021d */
[----:B------:R-:W-:-:S04]  /*10bf0*/  IMAD.WIDE.U32 R26, R35, R28, R26 ;  /* 0x0000001c231a7225 */ /* 0x000fc800078e001a */
[----:B------:R-:W-:Y:S01]  /*10c00*/  IMAD R2, R35, R29, R2 ;  /* 0x0000001d23027224 */ /* 0x000fe200078e0202 */
[C---:B------:R-:W-:Y:S01]  /*10c10*/  LEA R30, P2, R28.reuse, R26, 0x7 ;  /* 0x0000001a1c1e7211 */ /* 0x040fe200078438ff */
[----:B------:R-:W-:Y:S01]  /*10c20*/  IMAD.SHL.U32 R25, R28, 0x8, RZ ;  /* 0x000000081c197824 */ /* 0x000fe200078e00ff */
[----:B------:R-:W-:Y:S01]  /*10c30*/  IADD3 R24, P5, R26, UR6, RZ ;  /* 0x000000061a187c10 */ /* 0x000fe2000ffbe0ff */
[----:B------:R-:W-:-:S03]  /*10c40*/  IMAD.IADD R2, R27, 0x1, R2 ;  /* 0x000000011b027824 */ /* 0x000fc600078e0202 */
[----:B------:R-:W-:Y:S02]  /*10c50*/  IADD3 R26, P0, P1, R26, UR6, R25 ;  /* 0x000000061a1a7c10 */ /* 0x000fe4000f91e019 */
[----:B------:R-:W-:Y:S02]  /*10c60*/  LEA.HI.X R31, R28, R2, R29, 0x7, P2 ;  /* 0x000000021c1f7211 */ /* 0x000fe400010f3c1d */
[----:B------:R-:W-:Y:S02]  /*10c70*/  IADD3 R28, P2, P3, R30, UR6, R25 ;  /* 0x000000061e1c7c10 */ /* 0x000fe4000fb5e019 */
[----:B------:R-:W-:Y:S02]  /*10c80*/  IADD3.X R25, R2, UR7, RZ, P5, !PT ;  /* 0x0000000702197c10 */ /* 0x000fe4000affe4ff */
[----:B------:R-:W-:Y:S02]  /*10c90*/  FSETP.NEU.AND P5, PT, RZ, UR22, PT ;  /* 0x00000016ff007c0b */ /* 0x000fe4000bfad000 */
[----:B------:R-:W-:-:S02]  /*10ca0*/  IADD3 R30, P6, R30, UR6, RZ ;  /* 0x000000061e1e7c10 */ /* 0x000fc4000ffde0ff */
[C-C-:B------:R-:W-:Y:S02]  /*10cb0*/  IADD3.X R29, R31.reuse, UR7, R38.reuse, P2, P3 ;  /* 0x000000071f1d7c10 */ /* 0x140fe400097e6426 */
[----:B------:R-:W-:Y:S02]  /*10cc0*/  IADD3.X R27, R2, UR7, R38, P0, P1 ;  /* 0x00000007021b7c10 */ /* 0x000fe400087e2426 */
[----:B------:R-:W-:-:S05]  /*10cd0*/  IADD3.X R31, R31, UR7, RZ, P6, !PT ;  /* 0x000000071f1f7c10 */ /* 0x000fca000b7fe4ff */
[----:B------:R-:W-:Y:S05]  /*10ce0*/  @!P5 BRA `(.L_x_32) ;  /* 0x000000d800f8d947 */ /* 0x000fea0003800000 */
[----:B------:R-:W-:Y:S01]  /*10cf0*/  ULDC.64 UR6, c[0x0][0x5b8] ;  /* 0x00016e0000067ab9 */ /* 0x000fe20000000a00 */
[----:B------:R-:W-:Y:S01]  /*10d00*/  BSSY B1, `(.L_x_33) ;  /* 0x0000013000017945 */ /* 0x000fe20003800000 */
[----:B------:R-:W-:Y:S01]  /*10d10*/  IMAD.U32 R2, RZ, RZ, UR6 ;  /* 0x00000006ff027e24 */ /* 0x000fe2000f8e00ff */
[----:B------:R-:W-:-:S03]  /*10d20*/  UIMAD UR6, UR11, UR6, URZ ;  /* 0x000000060b0672a4 */ /* 0x000fc6000f8e023f */
[----:B------:R-:W-:Y:S01]  /*10d30*/  IMAD.WIDE.U32 R32, R2, UR10, R32 ;  /* 0x0000000a02207c25 */ /* 0x000fe2000f8e0020 */
[----:B------:R-:W-:-:S03]  /*10d40*/  UIMAD UR6, UR10, UR7, UR6 ;  /* 0x000000070a0672a4 */ /* 0x000fc6000f8e0206 */
[----:B------:R-:W-:Y:S01]  /*10d50*/  IMAD.MOV.U32 R38, RZ, RZ, R32 ;  /* 0x000000ffff267224 */ /* 0x000fe200078e0020 */
[----:B------:R-:W-:Y:S02]  /*10d60*/  ULDC.64 UR10, c[0x0][0x5a8] ;  /* 0x00016a00000a7ab9 */ /* 0x000fe40000000a00 */
[----:B------:R-:W-:Y:S01]  /*10d70*/  VIADD R39, R33, UR6 ;  /* 0x0000000621277c36 */ /* 0x000fe20008000000 */
[----:B------:R-:W-:Y:S02]  /*10d80*/  ULDC.64 UR6, c[0x0][0x5b0] ;  /* 0x00016c0000067ab9 */ /* 0x000fe40000000a00 */
[----:B------:R-:W-:Y:S02]  /*10d90*/  IMAD R2, R37, UR6, RZ ;  /* 0x0000000625027c24 */ /* 0x000fe4000f8e02ff */
[----:B------:R-:W-:-:S04]  /*10da0*/  IMAD.WIDE.U32 R32, R35, UR6, R38 ;  /* 0x0000000623207c25 */ /* 0x000fc8000f8e0026 */
[----:B------:R-:W-:Y:S01]  /*10db0*/  IMAD R2, R35, UR7, R2 ;  /* 0x0000000723027c24 */ /* 0x000fe2000f8e0202 */
[----:B------:R-:W-:-:S04]  /*10dc0*/  IADD3 R32, P0, R32, UR10, RZ ;  /* 0x0000000a20207c10 */ /* 0x000fc8000ff1e0ff */
[--C-:B------:R-:W-:Y:S02]  /*10dd0*/  IADD3.X R33, R33, UR11, R2.reuse, P0, !PT ;  /* 0x0000000b21217c10 */ /* 0x100fe400087fe402 */
[----:B------:R-:W-:Y:S02]  /*10de0*/  ISETP.GE.AND P0, PT, R34, 0x1, PT ;  /* 0x000000012200780c */ /* 0x000fe40003f06270 */
[----:B------:R-:W-:Y:S02]  /*10df0*/  PRMT R2, RZ, 0x7610, R2 ;  /* 0x00007610ff027816 */ /* 0x000fe40000000002 */
[----:B------:R-:W-:-:S13]  /*10e00*/  ISETP.LT.OR P1, PT, R0, 0x1, !P0 ;  /* 0x000000010000780c */ /* 0x000fda0004721670 */
[----:B------:R-:W-:Y:S05]  /*10e10*/  @P1 BRA `(.L_x_34) ;  /* 0x0000000000041947 */ /* 0x000fea0003800000 */
[----:B------:R0:W5:Y:S02]  /*10e20*/  LDG.E.U8 R2, desc[UR20][R32.64] ;  /* 0x0000001420027981 */ /* 0x000164000c1e1100 */
.L_x_34:
[----:B------:R-:W-:Y:S05]  /*10e30*/  BSYNC B1 ;  /* 0x0000000000017941 */ /* 0x000fea0003800000 */
.L_x_33:
[----:B-----5:R-:W-:Y:S01]  /*10e40*/  LOP3.LUT R2, R2, 0xff, RZ, 0xc0, !PT ;  /* 0x000000ff02027812 */ /* 0x020fe200078ec0ff */
[----:B------:R-:W-:Y:S03]  /*10e50*/  BSSY B1, `(.L_x_35) ;  /* 0x000000b000017945 */ /* 0x000fe60003800000 */
[----:B------:R-:W-:-:S05]  /*10e60*/  F2FP.F16.E4M3.UNPACK_B R2, R2 ;  /* 0x00000002ff02723e */ /* 0x000fca00020006ff */
[----:B------:R-:W-:-:S05]  /*10e70*/  HADD2.F32 R2, -RZ, R2.H0_H0 ;  /* 0x20000002ff027230 */ /* 0x000fca0000004100 */
[----:B------:R-:W-:-:S04]  /*10e80*/  FMUL R2, R2, UR22 ;  /* 0x0000001602027c20 */ /* 0x000fc80008400000 */
[--C-:B------:R-:W-:Y:S01]  /*10e90*/  FFMA R3, R3, UR15, R2.reuse ;  /* 0x0000000f03037c23 */ /* 0x100fe20008000002 */
[----:B------:R-:W-:-:S04]  /*10ea0*/  PRMT R2, RZ, 0x7610, R2 ;  /* 0x00007610ff027816 */ /* 0x000fc80000000002 */
[----:B------:R-:W-:-:S05]  /*10eb0*/  F2FP.SATFINITE.E4M3.F32.PACK_AB_MERGE_C R3, RZ, R3, RZ ;  /* 0x00000003ff03723e */ /* 0x000fca00048070ff */
[----:B------:R1:W-:Y:S01]  /*10ec0*/  @!P1 STG.E.U8 desc[UR20][R24.64], R3 ;  /* 0x0000000318009986 */ /* 0x0003e2000c101114 */
[----:B------:R-:W-:-:S13]  /*10ed0*/  ISETP.LT.OR P1, PT, R0, 0x2, !P0 ;  /* 0x000000020000780c */ /* 0x000fda0004721670 */
[----:B-1----:R-:W-:Y:S05]  /*10ee0*/  @P1 BRA `(.L_x_36) ;  /* 0x0000000000041947 */ /* 0x002fea0003800000 */
[----:B------:R1:W5:Y:S02]  /*10ef0*/  LDG.E.U8 R2, desc[UR20][R32.64+0x1] ;  /* 0x0000011420027981 */ /* 0x000364000c1e1100 */
.L_x_36:
[----:B------:R-:W-:Y:S05]  /*10f00*/  BSYNC B1 ;  /* 0x0000000000017941 */ /* 0x000fea0003800000 */
.L_x_35:
[----:B-----5:R-:W-:Y:S01]  /*10f10*/  LOP3.LUT R2, R2, 0xff, RZ, 0xc0, !PT ;  /* 0x000000ff02027812 */ /* 0x020fe200078ec0ff */
[----:B------:R-:W-:Y:S03]  /*10f20*/  BSSY B1, `(.L_x_37) ;  /* 0x0000013000017945 */ /* 0x000fe60003800000 */
[----:B------:R-:W-:-:S05]  /*10f30*/  F2FP.F16.E4M3.UNPACK_B R2, R2 ;  /* 0x00000002ff02723e */ /* 0x000fca00020006ff */
[----:B------:R-:W-:-:S05]  /*10f40*/  HADD2.F32 R2, -RZ, R2.H0_H0 ;  /* 0x20000002ff027230 */ /* 0x000fca0000004100 */
[----:B------:R-:W-:-:S04]  /*10f50*/  FMUL R2, R2, UR22 ;  /* 0x0000001602027c20 */ /* 0x000fc80008400000 */
[----:B------:R-:W-:-:S05]  /*10f60*/  FFMA R4, R4, UR15, R2 ;  /* 0x0000000f04047c23 */ /* 0x000fca0008000002 */
[----:B------:R-:W-:-:S05]  /*10f70*/  F2FP.SATFINITE.E4M3.F32.PACK_AB_MERGE_C R4, RZ, R4, RZ ;  /* 0x00000004ff04723e */ /* 0x000fca00048070ff */
[----:B------:R3:W-:Y:S01]  /*10f80*/  @!P1 STG.E.U8 desc[UR20][R24.64+0x1], R4 ;  /* 0x0000010418009986 */ /* 0x0007e2000c101114 */
[----:B------:R-:W-:-:S05]  /*10f90*/  IADD3 R2, P1, R35, 0x8, RZ ;  /* 0x0000000823027810 */ /* 0x000fca0007f3e0ff */
[----:B------:R-:W-:-:S04]  /*10fa0*/  IMAD.X R3, RZ, RZ, R37, P1 ;  /* 0x000000ffff037224 */ /* 0x000fc800008e0625 */
[----:B------:R-:W-:-:S04]  /*10fb0*/  IMAD R3, R3, UR6, RZ ;  /* 0x0000000603037c24 */ /* 0x000fc8000f8e02ff */
[C---:B---3--:R-:W-:Y:S02]  /*10fc0*/  IMAD R4, R2.reuse, UR7, R3 ;  /* 0x0000000702047c24 */ /* 0x048fe4000f8e0203 */
[----:B------:R-:W-:-:S03]  /*10fd0*/  IMAD.WIDE.U32 R2, R2, UR6, R38 ;  /* 0x0000000602027c25 */ /* 0x000fc6000f8e0026 */
[----:B------:R-:W-:-:S04]  /*10fe0*/  IADD3 R2, P1, R2, UR10, RZ ;  /* 0x0000000a02027c10 */ /* 0x000fc8000ff3e0ff */
[--C-:B------:R-:W-:Y:S02]  /*10ff0*/  IADD3.X R3, R3, UR11, R4.reuse, P1, !PT ;  /* 0x0000000b03037c10 */ /* 0x100fe40008ffe404 */
[----:B------:R-:W-:Y:S02]  /*11000*/  ISETP.GE.AND P1, PT, R34, 0x9, PT ;  /* 0x000000092200780c */ /* 0x000fe40003f26270 */
[----:B------:R-:W-:Y:S02]  /*11010*/  PRMT R4, RZ, 0x7610, R4 ;  /* 0x00007610ff047816 */ /* 0x000fe40000000004 */
[----:B------:R-:W-:-:S13]  /*11020*/  ISETP.LT.OR P2, PT, R0, 0x1, !P1 ;  /* 0x000000010000780c */ /* 0x000fda0004f41670 */
[----:B------:R-:W-:Y:S05]  /*11030*/  @P2 BRA `(.L_x_38) ;  /* 0x0000000000042947 */ /* 0x000fea0003800000 */
[----:B------:R3:W5:Y:S02]  /*11040*/  LDG.E.U8 R4, desc[UR20][R2.64] ;  /* 0x0000001402047981 */ /* 0x000764000c1e1100 */
.L_x_38:
[----:B------:R-:W-:Y:S05]  /*11050*/  BSYNC B1 ;  /* 0x0000000000017941 */ /* 0x000fea0003800000 */
.L_x_37:
        /* <DEDUP_REMOVED lines=10> */
[----:B----4-:R-:W-:Y:S05]  /*11100*/  @P2 BRA `(.L_x_40) ;  /* 0x0000000000042947 */ /* 0x010fea0003800000 */
[----:B------:R4:W5:Y:S02]  /*11110*/  LDG.E.U8 R4, desc[UR20][R2.64+0x1] ;  /* 0x0000011402047981 */ /* 0x000964000c1e1100 */
.L_x_40:
[----:B------:R-:W-:Y:S05]  /*11120*/  BSYNC B1 ;  /* 0x0000000000017941 */ /* 0x000fea0003800000 */
.L_x_39:
[----:B-----5:R-:W-:Y:S01]  /*11130*/  LOP3.LUT R4, R4, 0xff, RZ, 0xc0, !PT ;  /* 0x000000ff04047812 */ /* 0x020fe200078ec0ff */
[----:B------:R-:W-:Y:S01]  /*11140*/  BSSY B1, `(.L_x_41) ;  /* 0x000000b000017945 */ /* 0x000fe20003800000 */
[----:B------:R-:W-:Y:S02]  /*11150*/  ISETP.LT.OR P3, PT, R0, 0x9, !P0 ;  /* 0x000000090000780c */ /* 0x000fe40004761670 */
[----:B------:R-:W-:-:S05]  /*11160*/  F2FP.F16.E4M3.UNPACK_B R4, R4 ;  /* 0x00000004ff04723e */ /* 0x000fca00020006ff */
[----:B------:R-:W-:-:S05]  /*11170*/  HADD2.F32 R4, -RZ, R4.H0_H0 ;  /* 0x20000004ff047230 */ /* 0x000fca0000004100 */
[----:B------:R-:W-:-:S04]  /*11180*/  FMUL R4, R4, UR22 ;  /* 0x0000001604047c20 */ /* 0x000fc80008400000 */
[--C-:B------:R-:W-:Y:S01]  /*11190*/  FFMA R6, R6, UR15, R4.reuse ;  /* 0x0000000f06067c23 */ /* 0x100fe20008000004 */
[----:B------:R-:W-:-:S04]  /*111a0*/  PRMT R4, RZ, 0x7610, R4 ;  /* 0x00007610ff047816 */ /* 0x000fc80000000004 */
[----:B------:R-:W-:-:S05]  /*111b0*/  F2FP.SATFINITE.E4M3.F32.PACK_AB_MERGE_C R6, RZ, R6, RZ ;  /* 0x00000006ff06723e */ /* 0x000fca00048070ff */
[----:B------:R0:W-:Y:S01]  /*111c0*/  @!P2 STG.E.U8 desc[UR20][R26.64+0x1], R6 ;  /* 0x000001061a00a986 */ /* 0x0001e2000c101114 */
[----:B------:R-:W-:Y:S05]  /*111d0*/  @P3 BRA `(.L_x_42) ;  /* 0x0000000000043947 */ /* 0x000fea0003800000 */
[----:B------:R0:W5:Y:S02]  /*111e0*/  LDG.E.U8 R4, desc[UR20][R32.64+0x8] ;  /* 0x0000081420047981 */ /* 0x000164000c1e1100 */
.L_x_42:
[----:B------:R-:W-:Y:S05]  /*111f0*/  BSYNC B1 ;  /* 0x0000000000017941 */ /* 0x000fea0003800000 */
.L_x_41:
        /* <DEDUP_REMOVED lines=12> */
.L_x_44:
[----:B------:R-:W-:Y:S05]  /*112c0*/  BSYNC B1 ;  /* 0x0000000000017941 */ /* 0x000fea0003800000 */
.L_x_43:
        /* <DEDUP_REMOVED lines=12> */
.L_x_46:
[----:B------:R-:W-:Y:S05]  /*11390*/  BSYNC B1 ;  /* 0x0000000000017941 */ /* 0x000fea0003800000 */
.L_x_45:
        /* <DEDUP_REMOVED lines=12> */
.L_x_48:
[----:B------:R-:W-:Y:S05]  /*11460*/  BSYNC B1 ;  /* 0x0000000000017941 */ /* 0x000fea0003800000 */
.L_x_47:
        /* <DEDUP_REMOVED lines=12> */
.L_x_50:
[----:B------:R-:W-:Y:S05]  /*11530*/  BSYNC B1 ;  /* 0x0000000000017941 */ /* 0x000fea0003800000 */
.L_x_49:
        /* <DEDUP_REMOVED lines=12> */
.L_x_52:
[----:B------:R-:W-:Y:S05]  /*11600*/  BSYNC B1 ;  /* 0x0000000000017941 */ /* 0x000fea0003800000 */
.L_x_51:
        /* <DEDUP_REMOVED lines=12> */
.L_x_54:
[----:B------:R-:W-:Y:S05]  /*116d0*/  BSYNC B1 ;  /* 0x0000000000017941 */ /* 0x000fea0003800000 */
.L_x_53:
        /* <DEDUP_REMOVED lines=12> */
.L_x_56:
[----:B------:R-:W-:Y:S05]  /*117a0*/  BSYNC B1 ;  /* 0x0000000000017941 */ /* 0x000fea0003800000 */
.L_x_55:
        /* <DEDUP_REMOVED lines=12> */
.L_x_58:
[----:B------:R-:W-:Y:S05]  /*11870*/  BSYNC B1 ;  /* 0x0000000000017941 */ /* 0x000fea0003800000 */
.L_x_57:
        /* <DEDUP_REMOVED lines=12> */
.L_x_60:
[----:B------:R-:W-:Y:S05]  /*11940*/  BSYNC B1 ;  /* 0x0000000000017941 */ /* 0x000fea0003800000 */
.L_x_59:
        /* <DEDUP_REMOVED lines=12> */
.L_x_62:
[----:B------:R-:W-:Y:S05]  /*11a10*/  BSYNC B1 ;  /* 0x0000000000017941 */ /* 0x000fea0003800000 */
.L_x_61:
        /* <DEDUP_REMOVED lines=12> */
.L_x_64:
[----:B------:R-:W-:Y:S05]  /*11ae0*/  BSYNC B1 ;  /* 0x0000000000017941 */ /* 0x000fea0003800000 */
.L_x_63:
        /* <DEDUP_REMOVED lines=12> */
.L_x_66:
[----:B------:R-:W-:Y:S05]  /*11bb0*/  BSYNC B1 ;  /* 0x0000000000017941 */ /* 0x000fea0003800000 */
.L_x_65:
        /* <DEDUP_REMOVED lines=12> */
.L_x_68:
[----:B------:R-:W-:Y:S05]  /*11c80*/  BSYNC B1 ;  /* 0x0000000000017941 */ /* 0x000fea0003800000 */
.L_x_67:
        /* <DEDUP_REMOVED lines=12> */
.L_x_70:
[----:B------:R-:W-:Y:S05]  /*11d50*/  BSYNC B1 ;  /* 0x0000000000017941 */ /* 0x000fea0003800000 */
.L_x_69:
        /* <DEDUP_REMOVED lines=12> */
.L_x_72:
[----:B------:R-:W-:Y:S05]  /*11e20*/  BSYNC B1 ;  /* 0x0000000000017941 */ /* 0x000fea0003800000 */
.L_x_71:
        /* <DEDUP_REMOVED lines=12> */
.L_x_74:
[----:B------:R-:W-:Y:S05]  /*11ef0*/  BSYNC B1 ;  /* 0x0000000000017941 */ /* 0x000fea0003800000 */
.L_x_73:
        /* <DEDUP_REMOVED lines=12> */
.L_x_76:
[----:B------:R-:W-:Y:S05]  /*11fc0*/  BSYNC B1 ;  /* 0x0000000000017941 */ /* 0x000fea0003800000 */
.L_x_75:
        /* <DEDUP_REMOVED lines=12> */
.L_x_78:
[----:B------:R-:W-:Y:S05]  /*12090*/  BSYNC B1 ;  /* 0x0000000000017941 */ /* 0x000fea0003800000 */
.L_x_77:
        /* <DEDUP_REMOVED lines=12> */
.L_x_80:
[----:B------:R-:W-:Y:S05]  /*12160*/  BSYNC B1 ;  /* 0x0000000000017941 */ /* 0x000fea0003800000 */
.L_x_79:
        /* <DEDUP_REMOVED lines=12> */
.L_x_82:
[----:B------:R-:W-:Y:S05]  /*12230*/  BSYNC B1 ;  /* 0x0000000000017941 */ /* 0x000fea0003800000 */
.L_x_81:
        /* <DEDUP_REMOVED lines=12> */
.L_x_84:
[----:B------:R-:W-:Y:S05]  /*12300*/  BSYNC B1 ;  /* 0x0000000000017941 */ /* 0x000fea0003800000 */
.L_x_83:
        /* <DEDUP_REMOVED lines=12> */
.L_x_86:
[----:B------:R-:W-:Y:S05]  /*123d0*/  BSYNC B1 ;  /* 0x0000000000017941 */ /* 0x000fea0003800000 */
.L_x_85:
        /* <DEDUP_REMOVED lines=12> */
.L_x_88:
[----:B------:R-:W-:Y:S05]  /*124a0*/  BSYNC B1 ;  /* 0x0000000000017941 */ /* 0x000fea0003800000 */
.L_x_87:
        /* <DEDUP_REMOVED lines=12> */
.L_x_90:
[----:B------:R-:W-:Y:S05]  /*12570*/  BSYNC B1 ;  /* 0x0000000000017941 */ /* 0x000fea0003800000 */
.L_x_89:
        /* <DEDUP_REMOVED lines=12> */
.L_x_92:
[----:B------:R-:W-:Y:S05]  /*12640*/  BSYNC B1 ;  /* 0x0000000000017941 */ /* 0x000fea0003800000 */
.L_x_91:
        /* <DEDUP_REMOVED lines=12> */
.L_x_94:
[----:B------:R-:W-:Y:S05]  /*12710*/  BSYNC B1 ;  /* 0x0000000000017941 */ /* 0x000fea0003800000 */
.L_x_93:
        /* <DEDUP_REMOVED lines=12> */
.L_x_96:
[----:B------:R-:W-:Y:S05]  /*127e0*/  BSYNC B1 ;  /* 0x0000000000017941 */ /* 0x000fea0003800000 */
.L_x_95:
        /* <DEDUP_REMOVED lines=12> */
.L_x_98:
[----:B------:R-:W-:Y:S05]  /*128b0*/  BSYNC B1 ;  /* 0x0000000000017941 */ /* 0x000fea0003800000 */
.L_x_97:
        /* <DEDUP_REMOVED lines=12> */
.L_x_100:
[----:B------:R-:W-:Y:S05]  /*12980*/  BSYNC B1 ;  /* 0x0000000000017941 */ /* 0x000fea0003800000 */
.L_x_99:
        /* <DEDUP_REMOVED lines=12> */
.L_x_102:
[----:B------:R-:W-:Y:S05]  /*12a50*/  BSYNC B1 ;  /* 0x0000000000017941 */ /* 0x000fea0003800000 */
.L_x_101:
        /* <DEDUP_REMOVED lines=12> */
.L_x_104:
[----:B------:R-:W-:Y:S05]  /*12b20*/  BSYNC B1 ;  /* 0x0000000000017941 */ /* 0x000fea0003800000 */
.L_x_103:
        /* <DEDUP_REMOVED lines=12> */
.L_x_106:
[----:B------:R-:W-:Y:S05]  /*12bf0*/  BSYNC B1 ;  /* 0x0000000000017941 */ /* 0x000fea0003800000 */
.L_x_105:
        /* <DEDUP_REMOVED lines=12> */
.L_x_108:
[----:B------:R-:W-:Y:S05]  /*12cc0*/  BSYNC B1 ;  /* 0x0000000000017941 */ /* 0x000fea0003800000 */
.L_x_107:
        /* <DEDUP_REMOVED lines=12> */
.L_x_110:
[----:B------:R-:W-:Y:S05]  /*12d90*/  BSYNC B1 ;  /* 0x0000000000017941 */ /* 0x000fea0003800000 */
.L_x_109:
        /* <DEDUP_REMOVED lines=12> */
.L_x_112:
[----:B------:R-:W-:Y:S05]  /*12e60*/  BSYNC B1 ;  /* 0x0000000000017941 */ /* 0x000fea0003800000 */
.L_x_111:
        /* <DEDUP_REMOVED lines=12> */
.L_x_114:
[----:B------:R-:W-:Y:S05]  /*12f30*/  BSYNC B1 ;  /* 0x0000000000017941 */ /* 0x000fea0003800000 */
.L_x_113:
[----:B-----5:R-:W-:Y:S01]  /*12f40*/  LOP3.LUT R4, R4, 0xff, RZ, 0xc0, !PT ;  /* 0x000000ff04047812 */ /* 0x020fe200078ec0ff */
[----:B------:R-:W-:Y:S01]  /*12f50*/  BSSY B1, `(.L_x_115) ;  /* 0x000000b000017945 */ /* 0x000fe20003800000 */
[----:B------:R-:W-:Y:S02]  /*12f60*/  ISETP.LT.OR P2, PT, R0, 0x52, !P0 ;  /* 0x000000520000780c */ /* 0x000fe40004741670 */
[----:B------:R-:W-:-:S05]  /*12f70*/  F2FP.F16.E4M3.UNPACK_B R4, R4 ;  /* 0x00000004ff04723e */ /* 0x000fca00020006ff */
[----:B------:R-:W-:-:S05]  /*12f80*/  HADD2.F32 R4, -RZ, R4.H0_H0 ;  /* 0x20000004ff047230 */ /* 0x000fca0000004100 */
[----:B------:R-:W-:-:S04]  /*12f90*/  FMUL R4, R4, UR22 ;  /* 0x0000001604047c20 */ /* 0x000fc80008400000 */
[----:B------:R-:W-:-:S05]  /*12fa0*/  FFMA R4, R171, UR15, R4 ;  /* 0x0000000fab047c23 */ /* 0x000fca0008000004 */
[----:B------:R-:W-:Y:S02]  /*12fb0*/  F2FP.SATFINITE.E4M3.F32.PACK_AB_MERGE_C R5, RZ, R4, RZ ;  /* 0x00000004ff05723e */ /* 0x000fe400048070ff */
[----:B------:R-:W-:-:S03]  /*12fc0*/  PRMT R4, RZ, 0x7610, R4 ;  /* 0x00007610ff047816 */ /* 0x000fc60000000004 */
[----:B------:R0:W-:Y:S01]  /*12fd0*/  @!P3 STG.E.U8 desc[UR20][R24.64+0x50], R5 ;  /* 0x000050051800b986 */ /* 0x0001e2000c101114 */
[----:B------:R-:W-:Y:S05]  /*12fe0*/  @P2 BRA `(.L_x_116) ;  /* 0x0000000000042947 */ /* 0x000fea0003800000 */
[----:B------:R0:W5:Y:S02]  /*12ff0*/  LDG.E.U8 R4, desc[UR20][R32.64+0x51] ;  /* 0x0000511420047981 */ /* 0x000164000c1e1100 */
.L_x_116:
[----:B------:R-:W-:Y:S05]  /*13000*/  BSYNC B1 ;  /* 0x0000000000017941 */ /* 0x000fea0003800000 */
.L_x_115:
[----:B-----5:R-:W-:Y:S01]  /*13010*/  LOP3.LUT R4, R4, 0xff, RZ, 0xc0, !PT ;  /* 0x000000ff04047812 */ /* 0x020fe200078ec0ff */
[----:B------:R-:W-:Y:S01]  /*13020*/  BSSY B1, `(.L_x_117) ;  /* 0x000000b000017945 */ /* 0x000fe20003800000 */
[----:B------:R-:W-:Y:S02]  /*13030*/  ISETP.LT.OR P3, PT, R0, 0x51, !P1 ;  /* 0x000000510000780c */ /* 0x000fe40004f61670 */
[----:B------:R-:W-:-:S05]  /*13040*/  F2FP.F16.E4M3.UNPACK_B R4, R4 ;  /* 0x00000004ff04723e */ /* 0x000fca00020006ff */
[----:B------:R-:W-:-:S05]  /*13050*/  HADD2.F32 R4, -RZ, R4.H0_H0 ;  /* 0x20000004ff047230 */ /* 0x000fca0000004100 */
[----:B------:R-:W-:-:S04]  /*13060*/  FMUL R4, R4, UR22 ;  /* 0x0000001604047c20 */ /* 0x000fc80008400000 */
[----:B------:R-:W-:-:S05]  /*13070*/  FFMA R4, R172, UR15, R4 ;  /* 0x0000000fac047c23 */ /* 0x000fca0008000004 */
[----:B0-----:R-:W-:Y:S02]  /*13080*/  F2FP.SATFINITE.E4M3.F32.PACK_AB_MERGE_C R5, RZ, R4, RZ ;  /* 0x00000004ff05723e */ /* 0x001fe400048070ff */
[----:B------:R-:W-:-:S03]  /*13090*/  PRMT R4, RZ, 0x7610, R4 ;  /* 0x00007610ff047816 */ /* 0x000fc60000000004 */
[----:B------:R0:W-:Y:S01]  /*130a0*/  @!P2 STG.E.U8 desc[UR20][R24.64+0x51], R5 ;  /* 0x000051051800a986 */ /* 0x0001e2000c101114 */
[----:B------:R-:W-:Y:S05]  /*130b0*/  @P3 BRA `(.L_x_118) ;  /* 0x0000000000043947 */ /* 0x000fea0003800000 */
[----:B------:R0:W5:Y:S02]  /*130c0*/  LDG.E.U8 R4, desc[UR20][R2.64+0x50] ;  /* 0x0000501402047981 */ /* 0x000164000c1e1100 */
.L_x_118:
[----:B------:R-:W-:Y:S05]  /*130d0*/  BSYNC B1 ;  /* 0x0000000000017941 */ /* 0x000fea0003800000 */
.L_x_117:
        /* <DEDUP_REMOVED lines=12> */
.L_x_120:
[----:B------:R-:W-:Y:S05]  /*131a0*/  BSYNC B1 ;  /* 0x0000000000017941 */ /* 0x000fea0003800000 */
.L_x_119:
[----:B-----5:R-:W-:Y:S01]  /*131b0*/  LOP3.LUT R4, R4, 0xff, RZ, 0xc0, !PT ;  /* 0x000000ff04047812 */ /* 0x020fe200078ec0ff */
[----:B------:R-:W-:Y:S01]  /*131c0*/  BSSY B1, `(.L_x_121) ;  /* 0x000000b000017945 */ /* 0x000fe20003800000 */
[----:B------:R-:W-:Y:S02]  /*131d0*/  ISETP.LT.OR P3, PT, R0, 0x59, !P0 ;  /* 0x000000590000780c */ /* 0x000fe40004761670 */
[----:B------:R-:W-:-:S05]  /*131e0*/  F2FP.F16.E4M3.UNPACK_B R4, R4 ;  /* 0x00000004ff04723e */ /* 0x000fca00020006ff */
[----:B------:R-:W-:-:S05]  /*131f0*/  HADD2.F32 R4, -RZ, R4.H0_H0 ;  /* 0x20000004ff047230 */ /* 0x000fca0000004100 */
[----:B0-----:R-:W-:Y:S01]  /*13200*/  FMUL R5, R4, UR22 ;  /* 0x0000001604057c20 */ /* 0x001fe20008400000 */
[----:B------:R-:W-:-:S03]  /*13210*/  PRMT R4, RZ, 0x7610, R4 ;  /* 0x00007610ff047816 */ /* 0x000fc60000000004 */
[----:B------:R-:W-:-:S05]  /*13220*/  FFMA R5, R174, UR15, R5 ;  /* 0x0000000fae057c23 */ /* 0x000fca0008000005 */
[----:B------:R-:W-:-:S05]  /*13230*/  F2FP.SATFINITE.E4M3.F32.PACK_AB_MERGE_C R5, RZ, R5, RZ ;  /* 0x00000005ff05723e */ /* 0x000fca00048070ff */
[----:B------:R0:W-:Y:S01]  /*13240*/  @!P2 STG.E.U8 desc[UR20][R26.64+0x51], R5 ;  /* 0x000051051a00a986 */ /* 0x0001e2000c101114 */
[----:B------:R-:W-:Y:S05]  /*13250*/  @P3 BRA `(.L_x_122) ;  /* 0x0000000000043947 */ /* 0x000fea0003800000 */
[----:B------:R0:W5:Y:S02]  /*13260*/  LDG.E.U8 R4, desc[UR20][R32.64+0x58] ;  /* 0x0000581420047981 */ /* 0x000164000c1e1100 */
.L_x_122:
[----:B------:R-:W-:Y:S05]  /*13270*/  BSYNC B1 ;  /* 0x0000000000017941 */ /* 0x000fea0003800000 */
.L_x_121:
        /* <DEDUP_REMOVED lines=12> */
.L_x_124:
[----:B------:R-:W-:Y:S05]  /*13340*/  BSYNC B1 ;  /* 0x0000000000017941 */ /* 0x000fea0003800000 */
.L_x_123:
        /* <DEDUP_REMOVED lines=12> */
.L_x_126:
[----:B------:R-:W-:Y:S05]  /*13410*/  BSYNC B1 ;  /* 0x0000000000017941 */ /* 0x000fea0003800000 */
.L_x_125:
        /* <DEDUP_REMOVED lines=12> */
.L_x_128:
[----:B------:R-:W-:Y:S05]  /*134e0*/  BSYNC B1 ;  /* 0x0000000000017941 */ /* 0x000fea0003800000 */
.L_x_127:
        /* <DEDUP_REMOVED lines=12> */
.L_x_130:
[----:B------:R-:W-:Y:S05]  /*135b0*/  BSYNC B1 ;  /* 0x0000000000017941 */ /* 0x000fea0003800000 */
.L_x_129:
        /* <DEDUP_REMOVED lines=12> */
.L_x_132:
[----:B------:R-:W-:Y:S05]  /*13680*/  BSYNC B1 ;  /* 0x0000000000017941 */ /* 0x000fea0003800000 */
.L_x_131:
        /* <DEDUP_REMOVED lines=12> */
.L_x_134:
[----:B------:R-:W-:Y:S05]  /*13750*/  BSYNC B1 ;  /* 0x0000000000017941 */ /* 0x000fea0003800000 */
.L_x_133:
        /* <DEDUP_REMOVED lines=12> */
.L_x_136:
[----:B------:R-:W-:Y:S05]  /*13820*/  BSYNC B1 ;  /* 0x0000000000017941 */ /* 0x000fea0003800000 */
.L_x_135:
        /* <DEDUP_REMOVED lines=12> */
.L_x_138:
[----:B------:R-:W-:Y:S05]  /*138f0*/  BSYNC B1 ;  /* 0x0000000000017941 */ /* 0x000fea0003800000 */
.L_x_137:
        /* <DEDUP_REMOVED lines=12> */
.L_x_140:
[----:B------:R-:W-:Y:S05]  /*139c0*/  BSYNC B1 ;  /* 0x0000000000017941 */ /* 0x000fea0003800000 */
.L_x_139:
        /* <DEDUP_REMOVED lines=12> */
.L_x_142:
[----:B------:R-:W-:Y:S05]  /*13a90*/  BSYNC B1 ;  /* 0x0000000000017941 */ /* 0x000fea0003800000 */
.L_x_141:
        /* <DEDUP_REMOVED lines=12> */
.L_x_144:
[----:B------:R-:W-:Y:S05]  /*13b60*/  BSYNC B1 ;  /* 0x0000000000017941 */ /* 0x000fea0003800000 */
.L_x_143:
        /* <DEDUP_REMOVED lines=12> */
.L_x_146:
[----:B------:R-:W-:Y:S05]  /*13c30*/  BSYNC B1 ;  /* 0x0000000000017941 */ /* 0x000fea0003800000 */
.L_x_145:
        /* <DEDUP_REMOVED lines=12> */
.L_x_148:
[----:B------:R-:W-:Y:S05]  /*13d00*/  BSYNC B1 ;  /* 0x0000000000017941 */ /* 0x000fea0003800000 */
.L_x_147:
        /* <DEDUP_REMOVED lines=12> */
.L_x_150:
[----:B------:R-:W-:Y:S05]  /*13dd0*/  BSYNC B1 ;  /* 0x0000000000017941 */ /* 0x000fea0003800000 */
.L_x_149:
        /* <DEDUP_REMOVED lines=12> */
.L_x_152:
[----:B------:R-:W-:Y:S05]  /*13ea0*/  BSYNC B1 ;  /* 0x0000000000017941 */ /* 0x000fea0003800000 */
.L_x_151:
        /* <DEDUP_REMOVED lines=12> */
.L_x_154:
[----:B------:R-:W-:Y:S05]  /*13f70*/  BSYNC B1 ;  /* 0x0000000000017941 */ /* 0x000fea0003800000 */
.L_x_153:
        /* <DEDUP_REMOVED lines=12> */
.L_x_156:
[----:B------:R-:W-:Y:S05]  /*14040*/  BSYNC B1 ;  /* 0x0000000000017941 */ /* 0x000fea0003800000 */
.L_x_155:
        /* <DEDUP_REMOVED lines=12> */
.L_x_158:
[----:B------:R-:W-:Y:S05]  /*14110*/  BSYNC B1 ;  /* 0x0000000000017941 */ /* 0x000fea0003800000 */
.L_x_157:
        /* <DEDUP_REMOVED lines=12> */
.L_x_160:
[----:B------:R-:W-:Y:S05]  /*141e0*/  BSYNC B1 ;  /* 0x0000000000017941 */ /* 0x000fea0003800000 */
.L_x_159:
        /* <DEDUP_REMOVED lines=12> */
.L_x_162:
[----:B------:R-:W-:Y:S05]  /*142b0*/  BSYNC B1 ;  /* 0x0000000000017941 */ /* 0x000fea0003800000 */
.L_x_161:
        /* <DEDUP_REMOVED lines=12> */
.L_x_164:
[----:B------:R-:W-:Y:S05]  /*14380*/  BSYNC B1 ;  /* 0x0000000000017941 */ /* 0x000fea0003800000 */
.L_x_163:
        /* <DEDUP_REMOVED lines=12> */
.L_x_166:
[----:B------:R-:W-:Y:S05]  /*14450*/  BSYNC B1 ;  /* 0x0000000000017941 */ /* 0x000fea0003800000 */
.L_x_165:
        /* <DEDUP_REMOVED lines=12> */
.L_x_168:
[----:B------:R-:W-:Y:S05]  /*14520*/  BSYNC B1 ;  /* 0x0000000000017941 */ /* 0x000fea0003800000 */
.L_x_167:
        /* <DEDUP_REMOVED lines=12> */
.L_x_170:
[----:B------:R-:W-:Y:S05]  /*145f0*/  BSYNC B1 ;  /* 0x0000000000017941 */ /* 0x000fea0003800000 */
.L_x_169:
        /* <DEDUP_REMOVED lines=12> */
.L_x_172:
[----:B------:R-:W-:Y:S05]  /*146c0*/  BSYNC B1 ;  /* 0x0000000000017941 */ /* 0x000fea0003800000 */
.L_x_171:
        /* <DEDUP_REMOVED lines=12> */
.L_x_174:
[----:B------:R-:W-:Y:S05]  /*14790*/  BSYNC B1 ;  /* 0x0000000000017941 */ /* 0x000fea0003800000 */
.L_x_173:
        /* <DEDUP_REMOVED lines=12> */
.L_x_176:
[----:B------:R-:W-:Y:S05]  /*14860*/  BSYNC B1 ;  /* 0x0000000000017941 */ /* 0x000fea0003800000 */
.L_x_175:
        /* <DEDUP_REMOVED lines=12> */
.L_x_178:
[----:B------:R-:W-:Y:S05]  /*14930*/  BSYNC B1 ;  /* 0x0000000000017941 */ /* 0x000fea0003800000 */
.L_x_177:
        /* <DEDUP_REMOVED lines=12> */
.L_x_180:
[----:B------:R-:W-:Y:S05]  /*14a00*/  BSYNC B1 ;  /* 0x0000000000017941 */ /* 0x000fea0003800000 */
.L_x_179:
        /* <DEDUP_REMOVED lines=12> */
.L_x_182:
[----:B------:R-:W-:Y:S05]  /*14ad0*/  BSYNC B1 ;  /* 0x0000000000017941 */ /* 0x000fea0003800000 */
.L_x_181:
        /* <DEDUP_REMOVED lines=12> */
.L_x_184:
[----:B------:R-:W-:Y:S05]  /*14ba0*/  BSYNC B1 ;  /* 0x0000000000017941 */ /* 0x000fea0003800000 */
.L_x_183:
        /* <DEDUP_REMOVED lines=12> */
.L_x_186:
[----:B------:R-:W-:Y:S05]  /*14c70*/  BSYNC B1 ;  /* 0x0000000000017941 */ /* 0x000fea0003800000 */
.L_x_185:
        /* <DEDUP_REMOVED lines=12> */
.L_x_188:
[----:B------:R-:W-:Y:S05]  /*14d40*/  BSYNC B1 ;  /* 0x0000000000017941 */ /* 0x000fea0003800000 */
.L_x_187:
        /* <DEDUP_REMOVED lines=12> */
.L_x_190:
[----:B------:R-:W-:Y:S05]  /*14e10*/  BSYNC B1 ;  /* 0x0000000000017941 */ /* 0x000fea0003800000 */
.L_x_189:
        /* <DEDUP_REMOVED lines=12> */
.L_x_192:
[----:B------:R-:W-:Y:S05]  /*14ee0*/  BSYNC B1 ;  /* 0x0000000000017941 */ /* 0x000fea0003800000 */
.L_x_191:
        /* <DEDUP_REMOVED lines=12> */
.L_x_194:
[----:B------:R-:W-:Y:S05]  /*14fb0*/  BSYNC B1 ;  /* 0x0000000000017941 */ /* 0x000fea0003800000 */
.L_x_193:
        /* <DEDUP_REMOVED lines=12> */
.L_x_196:
[----:B------:R-:W-:Y:S05]  /*15080*/  BSYNC B1 ;  /* 0x0000000000017941 */ /* 0x000fea0003800000 */
.L_x_195:
        /* <DEDUP_REMOVED lines=12> */
.L_x_198:
[----:B------:R-:W-:Y:S05]  /*15150*/  BSYNC B1 ;  /* 0x0000000000017941 */ /* 0x000fea0003800000 */
.L_x_197:
        /* <DEDUP_REMOVED lines=12> */
.L_x_200:
[----:B------:R-:W-:Y:S05]  /*15220*/  BSYNC B1 ;  /* 0x0000000000017941 */ /* 0x000fea0003800000 */
.L_x_199:
        /* <DEDUP_REMOVED lines=12> */
.L_x_202:
[----:B------:R-:W-:Y:S05]  /*152f0*/  BSYNC B1 ;  /* 0x0000000000017941 */ /* 0x000fea0003800000 */
.L_x_201:
        /* <DEDUP_REMOVED lines=12> */
.L_x_204:
[----:B------:R-:W-:Y:S05]  /*153c0*/  BSYNC B1 ;  /* 0x0000000000017941 */ /* 0x000fea0003800000 */
.L_x_203:
        /* <DEDUP_REMOVED lines=12> */
.L_x_206:
[----:B------:R-:W-:Y:S05]  /*15490*/  BSYNC B1 ;  /* 0x0000000000017941 */ /* 0x000fea0003800000 */
.L_x_205:
        /* <DEDUP_REMOVED lines=12> */
.L_x_208:
[----:B------:R-:W-:Y:S05]  /*15560*/  BSYNC B1 ;  /* 0x0000000000017941 */ /* 0x000fea0003800000 */
.L_x_207:
        /* <DEDUP_REMOVED lines=12> */
.L_x_210:
[----:B------:R-:W-:Y:S05]  /*15630*/  BSYNC B1 ;  /* 0x0000000000017941 */ /* 0x000fea0003800000 */
.L_x_209:
        /* <DEDUP_REMOVED lines=12> */
.L_x_212:
[----:B------:R-:W-:Y:S05]  /*15700*/  BSYNC B1 ;  /* 0x0000000000017941 */ /* 0x000fea0003800000 */
.L_x_211:
        /* <DEDUP_REMOVED lines=12> */
.L_x_214:
[----:B------:R-:W-:Y:S05]  /*157d0*/  BSYNC B1 ;  /* 0x0000000000017941 */ /* 0x000fea0003800000 */
.L_x_213:
        /* <DEDUP_REMOVED lines=12> */
.L_x_216:
[----:B------:R-:W-:Y:S05]  /*158a0*/  BSYNC B1 ;  /* 0x0000000000017941 */ /* 0x000fea0003800000 */
.L_x_215:
        /* <DEDUP_REMOVED lines=12> */
.L_x_218:
[----:B------:R-:W-:Y:S05]  /*15970*/  BSYNC B1 ;  /* 0x0000000000017941 */ /* 0x000fea0003800000 */
.L_x_217:
        /* <DEDUP_REMOVED lines=12> */
.L_x_220:
[----:B------:R-:W-:Y:S05]  /*15a40*/  BSYNC B1 ;  /* 0x0000000000017941 */ /* 0x000fea0003800000 */
.L_x_219:
        /* <DEDUP_REMOVED lines=12> */
.L_x_222:
[----:B------:R-:W-:Y:S05]  /*15b10*/  BSYNC B1 ;  /* 0x0000000000017941 */ /* 0x000fea0003800000 */
.L_x_221:
        /* <DEDUP_REMOVED lines=12> */
.L_x_224:
[----:B------:R-:W-:Y:S05]  /*15be0*/  BSYNC B1 ;  /* 0x0000000000017941 */ /* 0x000fea0003800000 */
.L_x_223:
        /* <DEDUP_REMOVED lines=12> */
.L_x_226:
[----:B------:R-:W-:Y:S05]  /*15cb0*/  BSYNC B1 ;  /* 0x0000000000017941 */ /* 0x000fea0003800000 */
.L_x_225:
        /* <DEDUP_REMOVED lines=12> */
.L_x_228:
[----:B------:R-:W-:Y:S05]  /*15d80*/  BSYNC B1 ;  /* 0x0000000000017941 */ /* 0x000fea0003800000 */
.L_x_227:
        /* <DEDUP_REMOVED lines=12> */
.L_x_230:
[----:B------:R-:W-:Y:S05]  /*15e50*/  BSYNC B1 ;  /* 0x0000000000017941 */ /* 0x000fea0003800000 */
.L_x_229:
        /* <DEDUP_REMOVED lines=12> */
.L_x_232:
[----:B------:R-:W-:Y:S05]  /*15f20*/  BSYNC B1 ;  /* 0x0000000000017941 */ /* 0x000fea0003800000 */
.L_x_231:
        /* <DEDUP_REMOVED lines=12> */
.L_x_234:
[----:B------:R-:W-:Y:S05]  /*15ff0*/  BSYNC B1 ;  /* 0x0000000000017941 */ /* 0x000fea0003800000 */
.L_x_233:
        /* <DEDUP_REMOVED lines=12> */
.L_x_236:
[----:B------:R-:W-:Y:S05]  /*160c0*/  BSYNC B1 ;  /* 0x0000000000017941 */ /* 0x000fea0003800000 */
.L_x_235:
        /* <DEDUP_REMOVED lines=12> */
.L_x_238:
[----:B------:R-:W-:Y:S05]  /*16190*/  BSYNC B1 ;  /* 0x0000000000017941 */ /* 0x000fea0003800000 */
.L_x_237:
        /* <DEDUP_REMOVED lines=12> */
.L_x_240:
[----:B------:R-:W-:Y:S05]  /*16260*/  BSYNC B1 ;  /* 0x0000000000017941 */ /* 0x000fea0003800000 */
.L_x_239:
        /* <DEDUP_REMOVED lines=12> */
.L_x_242:
[----:B------:R-:W-:Y:S05]  /*16330*/  BSYNC B1 ;  /* 0x0000000000017941 */ /* 0x000fea0003800000 */
.L_x_241:
        /* <DEDUP_REMOVED lines=12> */
.L_x_244:
[----:B------:R-:W-:Y:S05]  /*16400*/  BSYNC B1 ;  /* 0x0000000000017941 */ /* 0x000fea0003800000 */
.L_x_243:
        /* <DEDUP_REMOVED lines=12> */
.L_x_246:
[----:B------:R-:W-:Y:S05]  /*164d0*/  BSYNC B1 ;  /* 0x0000000000017941 */ /* 0x000fea0003800000 */
.L_x_245:
        /* <DEDUP_REMOVED lines=12> */
.L_x_248:
[----:B------:R-:W-:Y:S05]  /*165a0*/  BSYNC B1 ;  /* 0x0000000000017941 */ /* 0x000fea0003800000 */
.L_x_247:
[----:B0-----:R-:W2:Y:S01]  /*165b0*/  LDL.LU R5, [R1+0x200] ;  /* 0x0002000001057983 */ /* 0x001ea20000300800 */
[----:B-----5:R-:W-:Y:S01]  /*165c0*/  LOP3.LUT R4, R4, 0xff, RZ, 0xc0, !PT ;  /* 0x000000ff04047812 */ /* 0x020fe200078ec0ff */
[----:B------:R-:W-:Y:S01]  /*165d0*/  BSSY B1, `(.L_x_249) ;  /* 0x000000b000017945 */ /* 0x000fe20003800000 */
[----:B------:R-:W-:Y:S02]  /*165e0*/  ISETP.LT.OR P3, PT, R0, 0xd9, !P0 ;  /* 0x000000d90000780c */ /* 0x000fe40004761670 */
[----:B------:R-:W-:-:S05]  /*165f0*/  F2FP.F16.E4M3.UNPACK_B R4, R4 ;  /* 0x00000004ff04723e */ /* 0x000fca00020006ff */
[----:B------:R-:W-:-:S05]  /*16600*/  HADD2.F32 R4, -RZ, R4.H0_H0 ;  /* 0x20000004ff047230 */ /* 0x000fca0000004100 */
[----:B------:R-:W-:-:S04]  /*16610*/  FMUL R4, R4, UR22 ;  /* 0x0000001604047c20 */ /* 0x000fc80008400000 */
[----:B--2---:R-:W-:-:S05]  /*16620*/  FFMA R4, R5, UR15, R4 ;  /* 0x0000000f05047c23 */ /* 0x004fca0008000004 */
[----:B------:R-:W-:Y:S02]  /*16630*/  F2FP.SATFINITE.E4M3.F32.PACK_AB_MERGE_C R5, RZ, R4, RZ ;  /* 0x00000004ff05723e */ /* 0x000fe400048070ff */
[----:B------:R-:W-:-:S03]  /*16640*/  PRMT R4, RZ, 0x7610, R4 ;  /* 0x00007610ff047816 */ /* 0x000fc60000000004 */
[----:B------:R0:W-:Y:S01]  /*16650*/  @!P2 STG.E.U8 desc[UR20][R26.64+0xd1], R5 ;  /* 0x0000d1051a00a986 */ /* 0x0001e2000c101114 */
[----:B------:R-:W-:Y:S05]  /*16660*/  @P3 BRA `(.L_x_250) ;  /* 0x0000000000043947 */ /* 0x000fea0003800000 */
[----:B------:R2:W5:Y:S02]  /*16670*/  LDG.E.U8 R4, desc[UR20][R32.64+0xd8] ;  /* 0x0000d81420047981 */ /* 0x000564000c1e1100 */
.L_x_250:
[----:B------:R-:W-:Y:S05]  /*16680*/  BSYNC B1 ;  /* 0x0000000000017941 */ /* 0x000fea0003800000 */
.L_x_249:
[----:B0-----:R-:W3:Y:S01]  /*16690*/  LDL.LU R5, [R1+0x204] ;  /* 0x0002040001057983 */ /* 0x001ee20000300800 */
[----:B-----5:R-:W-:Y:S01]  /*166a0*/  LOP3.LUT R4, R4, 0xff, RZ, 0xc0, !PT ;  /* 0x000000ff04047812 */ /* 0x020fe200078ec0ff */
[----:B------:R-:W-:Y:S01]  /*166b0*/  BSSY B1, `(.L_x_251) ;  /* 0x000000b000017945 */ /* 0x000fe20003800000 */
[----:B------:R-:W-:Y:S02]  /*166c0*/  ISETP.LT.OR P2, PT, R0, 0xda, !P0 ;  /* 0x000000da0000780c */ /* 0x000fe40004741670 */
[----:B------:R-:W-:-:S05]  /*166d0*/  F2FP.F16.E4M3.UNPACK_B R4, R4 ;  /* 0x00000004ff04723e */ /* 0x000fca00020006ff */
[----:B------:R-:W-:-:S05]  /*166e0*/  HADD2.F32 R4, -RZ, R4.H0_H0 ;  /* 0x20000004ff047230 */ /* 0x000fca0000004100 */
[----:B------:R-:W-:-:S04]  /*166f0*/  FMUL R4, R4, UR22 ;  /* 0x0000001604047c20 */ /* 0x000fc80008400000 */
[----:B---3--:R-:W-:-:S05]  /*16700*/  FFMA R4, R5, UR15, R4 ;  /* 0x0000000f05047c23 */ /* 0x008fca0008000004 */
[----:B------:R-:W-:Y:S02]  /*16710*/  F2FP.SATFINITE.E4M3.F32.PACK_AB_MERGE_C R5, RZ, R4, RZ ;  /* 0x00000004ff05723e */ /* 0x000fe400048070ff */
[----:B------:R-:W-:-:S03]  /*16720*/  PRMT R4, RZ, 0x7610, R4 ;  /* 0x00007610ff047816 */ /* 0x000fc60000000004 */
[----:B------:R0:W-:Y:S01]  /*16730*/  @!P3 STG.E.U8 desc[UR20][R24.64+0xd8], R5 ;  /* 0x0000d8051800b986 */ /* 0x0001e2000c101114 */
[----:B------:R-:W-:Y:S05]  /*16740*/  @P2 BRA `(.L_x_252) ;  /* 0x0000000000042947 */ /* 0x000fea0003800000 */
[----:B------:R3:W5:Y:S02]  /*16750*/  LDG.E.U8 R4, desc[UR20][R32.64+0xd9] ;  /* 0x0000d91420047981 */ /* 0x000764000c1e1100 */
.L_x_252:
[----:B------:R-:W-:Y:S05]  /*16760*/  BSYNC B1 ;  /* 0x0000000000017941 */ /* 0x000fea0003800000 */
.L_x_251:
        /* <DEDUP_REMOVED lines=13> */
.L_x_254:
[----:B------:R-:W-:Y:S05]  /*16840*/  BSYNC B1 ;  /* 0x0000000000017941 */ /* 0x000fea0003800000 */
.L_x_253:
        /* <DEDUP_REMOVED lines=13> */
.L_x_256:
[----:B------:R-:W-:Y:S05]  /*16920*/  BSYNC B1 ;  /* 0x0000000000017941 */ /* 0x000fea0003800000 */
.L_x_255:
        /* <DEDUP_REMOVED lines=13> */
.L_x_258:
[----:B------:R-:W-:Y:S05]  /*16a00*/  BSYNC B1 ;  /* 0x0000000000017941 */ /* 0x000fea0003800000 */
.L_x_257:
        /* <DEDUP_REMOVED lines=13> */
.L_x_260:
[----:B------:R-:W-:Y:S05]  /*16ae0*/  BSYNC B1 ;  /* 0x0000000000017941 */ /* 0x000fea0003800000 */
.L_x_259:
        /* <DEDUP_REMOVED lines=13> */
.L_x_262:
[----:B------:R-:W-:Y:S05]  /*16bc0*/  BSYNC B1 ;  /* 0x0000000000017941 */ /* 0x000fea0003800000 */
.L_x_261:
        /* <DEDUP_REMOVED lines=13> */
.L_x_264:
[----:B------:R-:W-:Y:S05]  /*16ca0*/  BSYNC B1 ;  /* 0x0000000000017941 */ /* 0x000fea0003800000 */
.L_x_263:
        /* <DEDUP_REMOVED lines=13> */
.L_x_266:
[----:B------:R-:W-:Y:S05]  /*16d80*/  BSYNC B1 ;  /* 0x0000000000017941 */ /* 0x000fea0003800000 */
.L_x_265:
        /* <DEDUP_REMOVED lines=13> */
.L_x_268:
[----:B------:R-:W-:Y:S05]  /*16e60*/  BSYNC B1 ;  /* 0x0000000000017941 */ /* 0x000fea0003800000 */
.L_x_267:
        /* <DEDUP_REMOVED lines=13> */
.L_x_270:
[----:B------:R-:W-:Y:S05]  /*16f40*/  BSYNC B1 ;  /* 0x0000000000017941 */ /* 0x000fea0003800000 */
.L_x_269:
        /* <DEDUP_REMOVED lines=13> */
.L_x_272:
[----:B------:R-:W-:Y:S05]  /*17020*/  BSYNC B1 ;  /* 0x0000000000017941 */ /* 0x000fea0003800000 */
.L_x_271:
        /* <DEDUP_REMOVED lines=13> */
.L_x_274:
[----:B------:R-:W-:Y:S05]  /*17100*/  BSYNC B1 ;  /* 0x0000000000017941 */ /* 0x000fea0003800000 */
.L_x_273:
        /* <DEDUP_REMOVED lines=13> */
.L_x_276:
[----:B------:R-:W-:Y:S05]  /*171e0*/  BSYNC B1 ;  /* 0x0000000000017941 */ /* 0x000fea0003800000 */
.L_x_275:
        /* <DEDUP_REMOVED lines=13> */
.L_x_278:
[----:B------:R-:W-:Y:S05]  /*172c0*/  BSYNC B1 ;  /* 0x0000000000017941 */ /* 0x000fea0003800000 */
.L_x_277:
        /* <DEDUP_REMOVED lines=13> */
.L_x_280:
[----:B------:R-:W-:Y:S05]  /*173a0*/  BSYNC B1 ;  /* 0x0000000000017941 */ /* 0x000fea0003800000 */
.L_x_279:
        /* <DEDUP_REMOVED lines=13> */
.L_x_282:
[----:B------:R-:W-:Y:S05]  /*17480*/  BSYNC B1 ;  /* 0x0000000000017941 */ /* 0x000fea0003800000 */
.L_x_281:
        /* <DEDUP_REMOVED lines=13> */
.L_x_284:
[----:B------:R-:W-:Y:S05]  /*17560*/  BSYNC B1 ;  /* 0x0000000000017941 */ /* 0x000fea0003800000 */
.L_x_283:
        /* <DEDUP_REMOVED lines=13> */
.L_x_286:
[----:B------:R-:W-:Y:S05]  /*17640*/  BSYNC B1 ;  /* 0x0000000000017941 */ /* 0x000fea0003800000 */
.L_x_285:
        /* <DEDUP_REMOVED lines=13> */
.L_x_288:
[----:B------:R-:W-:Y:S05]  /*17720*/  BSYNC B1 ;  /* 0x0000000000017941 */ /* 0x000fea0003800000 */
.L_x_287:
[----:B------:R-:W2:Y:S01]  /*17730*/  LDL.LU R7, [R1+0x250] ;  /* 0x0002500001077983 */ /* 0x000ea20000300800 */
[----:B-----5:R-:W-:Y:S01]  /*17740*/  LOP3.LUT R4, R4, 0xff, RZ, 0xc0, !PT ;  /* 0x000000ff04047812 */ /* 0x020fe200078ec0ff */
[----:B------:R-:W-:Y:S01]  /*17750*/  BSSY B1, `(.L_x_289) ;  /* 0x0000013000017945 */ /* 0x000fe20003800000 */
[----:B0-----:R-:W-:Y:S02]  /*17760*/  IADD3 R5, P0, R35, 0x80, RZ ;  /* 0x0000008023057810 */ /* 0x001fe40007f1e0ff */
[----:B------:R-:W-:-:S03]  /*17770*/  F2FP.F16.E4M3.UNPACK_B R4, R4 ;  /* 0x00000004ff04723e */ /* 0x000fc600020006ff */
[----:B--234-:R-:W-:Y:S01]  /*17780*/  IMAD.X R2, RZ, RZ, R37, P0 ;  /* 0x000000ffff027224 */ /* 0x01cfe200000e0625 */
[----:B------:R-:W-:Y:S01]  /*17790*/  ISETP.GE.AND P0, PT, R34, 0x81, PT ;  /* 0x000000812200780c */ /* 0x000fe20003f06270 */
[----:B------:R-:W-:Y:S02]  /*177a0*/  HADD2.F32 R4, -RZ, R4.H0_H0 ;  /* 0x20000004ff047230 */ /* 0x000fe40000004100 */
[----:B------:R-:W-:Y:S01]  /*177b0*/  IMAD R6, R2, UR6, RZ ;  /* 0x0000000602067c24 */ /* 0x000fe2000f8e02ff */
[----:B------:R-:W-:Y:S01]  /*177c0*/  ISETP.LT.OR P3, PT, R0, 0x1, !P0 ;  /* 0x000000010000780c */ /* 0x000fe20004761670 */
[----:B------:R-:W-:-:S04]  /*177d0*/  IMAD.WIDE.U32 R2, R5, UR6, R38 ;  /* 0x0000000605027c25 */ /* 0x000fc8000f8e0026 */
[----:B------:R-:W-:Y:S01]  /*177e0*/  FMUL R4, R4, UR22 ;  /* 0x0000001604047c20 */ /* 0x000fe20008400000 */
[----:B------:R-:W-:Y:S01]  /*177f0*/  IMAD R5, R5, UR7, R6 ;  /* 0x0000000705057c24 */ /* 0x000fe2000f8e0206 */
[----:B------:R-:W-:-:S04]  /*17800*/  IADD3 R2, P2, R2, UR10, RZ ;  /* 0x0000000a02027c10 */ /* 0x000fc8000ff5e0ff */
[----:B------:R-:W-:Y:S01]  /*17810*/  IADD3.X R3, R3, UR11, R5, P2, !PT ;  /* 0x0000000b03037c10 */ /* 0x000fe200097fe405 */
[----:B------:R-:W-:-:S05]  /*17820*/  FFMA R4, R7, UR15, R4 ;  /* 0x0000000f07047c23 */ /* 0x000fca0008000004 */
[----:B------:R-:W-:Y:S02]  /*17830*/  F2FP.SATFINITE.E4M3.F32.PACK_AB_MERGE_C R7, RZ, R4, RZ ;  /* 0x00000004ff07723e */ /* 0x000fe400048070ff */
[----:B------:R-:W-:-:S03]  /*17840*/  PRMT R4, RZ, 0x7610, R4 ;  /* 0x00007610ff047816 */ /* 0x000fc60000000004 */
[----:B------:R0:W-:Y:S01]  /*17850*/  @!P1 STG.E.U8 desc[UR20][R26.64+0xf9], R7 ;  /* 0x0000f9071a009986 */ /* 0x0001e2000c101114 */
[----:B------:R-:W-:Y:S05]  /*17860*/  @P3 BRA `(.L_x_290) ;  /* 0x0000000000043947 */ /* 0x000fea0003800000 */
[----:B------:R2:W5:Y:S02]  /*17870*/  LDG.E.U8 R4, desc[UR20][R2.64] ;  /* 0x0000001402047981 */ /* 0x000564000c1e1100 */
.L_x_290:
[----:B------:R-:W-:Y:S05]  /*17880*/  BSYNC B1 ;  /* 0x0000000000017941 */ /* 0x000fea0003800000 */
.L_x_289:
[----:B------:R-:W3:Y:S01]  /*17890*/  LDL.LU R5, [R1+0x254] ;  /* 0x0002540001057983 */ /* 0x000ee20000300800 */
        /* <DEDUP_REMOVED lines=12> */
.L_x_292:
[----:B------:R-:W-:Y:S05]  /*17960*/  BSYNC B1 ;  /* 0x0000000000017941 */ /* 0x000fea0003800000 */
.L_x_291:
[----:B---3--:R-:W3:Y:S01]  /*17970*/  LDL.LU R5, [R1+0x258] ;  /* 0x0002580001057983 */ /* 0x008ee20000300800 */
[----:B-----5:R-:W-:Y:S01]  /*17980*/  LOP3.LUT R4, R4, 0xff, RZ, 0xc0, !PT ;  /* 0x000000ff04047812 */ /* 0x020fe200078ec0ff */
[----:B------:R-:W-:Y:S01]  /*17990*/  BSSY B1, `(.L_x_293) ;  /* 0x0000013000017945 */ /* 0x000fe20003800000 */
[----:B------:R-:W-:Y:S02]  /*179a0*/  IADD3 R35, P1, R35, 0x88, RZ ;  /* 0x0000008823237810 */ /* 0x000fe40007f3e0ff */
[----:B------:R-:W-:Y:S02]  /*179b0*/  F2FP.F16.E4M3.UNPACK_B R4, R4 ;  /* 0x00000004ff04723e */ /* 0x000fe400020006ff */
[----:B------:R-:W-:Y:S01]  /*179c0*/  PRMT R6, RZ, 0x7610, R6 ;  /* 0x00007610ff067816 */ /* 0x000fe20000000006 */
[----:B------:R-:W-:Y:S01]  /*179d0*/  IMAD.X R36, RZ, RZ, R37, P1 ;  /* 0x000000ffff247224 */ /* 0x000fe200008e0625 */
[----:B------:R-:W-:Y:S01]  /*179e0*/  ISETP.GE.AND P1, PT, R34, 0x89, PT ;  /* 0x000000892200780c */ /* 0x000fe20003f26270 */
[----:B------:R-:W-:-:S02]  /*179f0*/  HADD2.F32 R4, -RZ, R4.H0_H0 ;  /* 0x20000004ff047230 */ /* 0x000fc40000004100 */
[----:B------:R-:W-:Y:S01]  /*17a00*/  IMAD R36, R36, UR6, RZ ;  /* 0x0000000624247c24 */ /* 0x000fe2000f8e02ff */
[----:B------:R-:W-:Y:S01]  /*17a10*/  ISETP.LT.OR P5, PT, R0, 0x1, !P1 ;  /* 0x000000010000780c */ /* 0x000fe20004fa1670 */
[----:B------:R-:W-:-:S04]  /*17a20*/  IMAD.WIDE.U32 R38, R35, UR6, R38 ;  /* 0x0000000623267c25 */ /* 0x000fc8000f8e0026 */
[----:B------:R-:W-:Y:S01]  /*17a30*/  FMUL R4, R4, UR22 ;  /* 0x0000001604047c20 */ /* 0x000fe20008400000 */
[----:B------:R-:W-:-:S03]  /*17a40*/  IMAD R35, R35, UR7, R36 ;  /* 0x0000000723237c24 */ /* 0x000fc6000f8e0224 */
[----:B---3--:R-:W-:Y:S01]  /*17a50*/  FFMA R5, R5, UR15, R4 ;  /* 0x0000000f05057c23 */ /* 0x008fe20008000004 */
[----:B------:R-:W-:-:S04]  /*17a60*/  IADD3 R4, P3, R38, UR10, RZ ;  /* 0x0000000a26047c10 */ /* 0x000fc8000ff7e0ff */
[----:B0-----:R-:W-:Y:S02]  /*17a70*/  F2FP.SATFINITE.E4M3.F32.PACK_AB_MERGE_C R7, RZ, R5, RZ ;  /* 0x00000005ff07723e */ /* 0x001fe400048070ff */
[----:B------:R-:W-:-:S03]  /*17a80*/  IADD3.X R5, R39, UR11, R35, P3, !PT ;  /* 0x0000000b27057c10 */ /* 0x000fc60009ffe423 */
[----:B------:R0:W-:Y:S01]  /*17a90*/  @!P2 STG.E.U8 desc[UR20][R30.64+0x1], R7 ;  /* 0x000001071e00a986 */ /* 0x0001e2000c101114 */
[----:B------:R-:W-:Y:S05]  /*17aa0*/  @P5 BRA `(.L_x_294) ;  /* 0x0000000000045947 */ /* 0x000fea0003800000 */
[----:B------:R3:W5:Y:S02]  /*17ab0*/  LDG.E.U8 R6, desc[UR20][R4.64] ;  /* 0x0000001404067981 */ /* 0x000764000c1e1100 */
.L_x_294:
[----:B------:R-:W-:Y:S05]  /*17ac0*/  BSYNC B1 ;  /* 0x0000000000017941 */ /* 0x000fea0003800000 */
.L_x_293:
        /* <DEDUP_REMOVED lines=13> */
.L_x_296:
[----:B------:R-:W-:Y:S05]  /*17ba0*/  BSYNC B1 ;  /* 0x0000000000017941 */ /* 0x000fea0003800000 */
.L_x_295:
        /* <DEDUP_REMOVED lines=13> */
.L_x_298:
[----:B------:R-:W-:Y:S05]  /*17c80*/  BSYNC B1 ;  /* 0x0000000000017941 */ /* 0x000fea0003800000 */
.L_x_297:
        /* <DEDUP_REMOVED lines=13> */
.L_x_300:
[----:B------:R-:W-:Y:S05]  /*17d60*/  BSYNC B1 ;  /* 0x0000000000017941 */ /* 0x000fea0003800000 */
.L_x_299:
        /* <DEDUP_REMOVED lines=13> */
.L_x_302:
[----:B------:R-:W-:Y:S05]  /*17e40*/  BSYNC B1 ;  /* 0x0000000000017941 */ /* 0x000fea0003800000 */
.L_x_301:
        /* <DEDUP_REMOVED lines=13> */
.L_x_304:
[----:B------:R-:W-:Y:S05]  /*17f20*/  BSYNC B1 ;  /* 0x0000000000017941 */ /* 0x000fea0003800000 */
.L_x_303:
        /* <DEDUP_REMOVED lines=13> */
.L_x_306:
[----:B------:R-:W-:Y:S05]  /*18000*/  BSYNC B1 ;  /* 0x0000000000017941 */ /* 0x000fea0003800000 */
.L_x_305:
        /* <DEDUP_REMOVED lines=13> */
.L_x_308:
[----:B------:R-:W-:Y:S05]  /*180e0*/  BSYNC B1 ;  /* 0x0000000000017941 */ /* 0x000fea0003800000 */
.L_x_307:
        /* <DEDUP_REMOVED lines=13> */
.L_x_310:
[----:B------:R-:W-:Y:S05]  /*181c0*/  BSYNC B1 ;  /* 0x0000000000017941 */ /* 0x000fea0003800000 */
.L_x_309:
        /* <DEDUP_REMOVED lines=13> */
.L_x_312:
[----:B------:R-:W-:Y:S05]  /*182a0*/  BSYNC B1 ;  /* 0x0000000000017941 */ /* 0x000fea0003800000 */
.L_x_311:
        /* <DEDUP_REMOVED lines=13> */
.L_x_314:
[----:B------:R-:W-:Y:S05]  /*18380*/  BSYNC B1 ;  /* 0x0000000000017941 */ /* 0x000fea0003800000 */
.L_x_313:
        /* <DEDUP_REMOVED lines=13> */
.L_x_316:
[----:B------:R-:W-:Y:S05]  /*18460*/  BSYNC B1 ;  /* 0x0000000000017941 */ /* 0x000fea0003800000 */
.L_x_315:
        /* <DEDUP_REMOVED lines=13> */
.L_x_318:
[----:B------:R-:W-:Y:S05]  /*18540*/  BSYNC B1 ;  /* 0x0000000000017941 */ /* 0x000fea0003800000 */
.L_x_317:
        /* <DEDUP_REMOVED lines=13> */
.L_x_320:
[----:B------:R-:W-:Y:S05]  /*18620*/  BSYNC B1 ;  /* 0x0000000000017941 */ /* 0x000fea0003800000 */
.L_x_319:
        /* <DEDUP_REMOVED lines=13> */
.L_x_322:
[----:B------:R-:W-:Y:S05]  /*18700*/  BSYNC B1 ;  /* 0x0000000000017941 */ /* 0x000fea0003800000 */
.L_x_321:
        /* <DEDUP_REMOVED lines=13> */
.L_x_324:
[----:B------:R-:W-:Y:S05]  /*187e0*/  BSYNC B1 ;  /* 0x0000000000017941 */ /* 0x000fea0003800000 */
.L_x_323:
        /* <DEDUP_REMOVED lines=13> */
.L_x_326:
[----:B------:R-:W-:Y:S05]  /*188c0*/  BSYNC B1 ;  /* 0x0000000000017941 */ /* 0x000fea0003800000 */
.L_x_325:
        /* <DEDUP_REMOVED lines=13> */
.L_x_328:
[----:B------:R-:W-:Y:S05]  /*189a0*/  BSYNC B1 ;  /* 0x0000000000017941 */ /* 0x000fea0003800000 */
.L_x_327:
        /* <DEDUP_REMOVED lines=13> */
.L_x_330:
[----:B------:R-:W-:Y:S05]  /*18a80*/  BSYNC B1 ;  /* 0x0000000000017941 */ /* 0x000fea0003800000 */
.L_x_329:
        /* <DEDUP_REMOVED lines=13> */
.L_x_332:
[----:B------:R-:W-:Y:S05]  /*18b60*/  BSYNC B1 ;  /* 0x0000000000017941 */ /* 0x000fea0003800000 */
.L_x_331:
        /* <DEDUP_REMOVED lines=13> */
.L_x_334:
[----:B------:R-:W-:Y:S05]  /*18c40*/  BSYNC B1 ;  /* 0x0000000000017941 */ /* 0x000fea0003800000 */
.L_x_333:
        /* <DEDUP_REMOVED lines=13> */
.L_x_336:
[----:B------:R-:W-:Y:S05]  /*18d20*/  BSYNC B1 ;  /* 0x0000000000017941 */ /* 0x000fea0003800000 */
.L_x_335:
        /* <DEDUP_REMOVED lines=13> */
.L_x_338:
[----:B------:R-:W-:Y:S05]  /*18e00*/  BSYNC B1 ;  /* 0x0000000000017941 */ /* 0x000fea0003800000 */
.L_x_337:
        /* <DEDUP_REMOVED lines=13> */
.L_x_340:
[----:B------:R-:W-:Y:S05]  /*18ee0*/  BSYNC B1 ;  /* 0x0000000000017941 */ /* 0x000fea0003800000 */
.L_x_339:
        /* <DEDUP_REMOVED lines=13> */
.L_x_342:
[----:B------:R-:W-:Y:S05]  /*18fc0*/  BSYNC B1 ;  /* 0x0000000000017941 */ /* 0x000fea0003800000 */
.L_x_341:
        /* <DEDUP_REMOVED lines=13> */
.L_x_344:
[----:B------:R-:W-:Y:S05]  /*190a0*/  BSYNC B1 ;  /* 0x0000000000017941 */ /* 0x000fea0003800000 */
.L_x_343:
        /* <DEDUP_REMOVED lines=13> */
.L_x_346:
[----:B------:R-:W-:Y:S05]  /*19180*/  BSYNC B1 ;  /* 0x0000000000017941 */ /* 0x000fea0003800000 */
.L_x_345:
        /* <DEDUP_REMOVED lines=13> */
.L_x_348:
[----:B------:R-:W-:Y:S05]  /*19260*/  BSYNC B1 ;  /* 0x0000000000017941 */ /* 0x000fea0003800000 */
.L_x_347:
        /* <DEDUP_REMOVED lines=13> */
.L_x_350:
[----:B------:R-:W-:Y:S05]  /*19340*/  BSYNC B1 ;  /* 0x0000000000017941 */ /* 0x000fea0003800000 */
.L_x_349:
        /* <DEDUP_REMOVED lines=13> */
.L_x_352:
[----:B------:R-:W-:Y:S05]  /*19420*/  BSYNC B1 ;  /* 0x0000000000017941 */ /* 0x000fea0003800000 */
.L_x_351:
        /* <DEDUP_REMOVED lines=13> */
.L_x_354:
[----:B------:R-:W-:Y:S05]  /*19500*/  BSYNC B1 ;  /* 0x0000000000017941 */ /* 0x000fea0003800000 */
.L_x_353:
        /* <DEDUP_REMOVED lines=13> */
.L_x_356:
[----:B------:R-:W-:Y:S05]  /*195e0*/  BSYNC B1 ;  /* 0x0000000000017941 */ /* 0x000fea0003800000 */
.L_x_355:
        /* <DEDUP_REMOVED lines=13> */
.L_x_358:
[----:B------:R-:W-:Y:S05]  /*196c0*/  BSYNC B1 ;  /* 0x0000000000017941 */ /* 0x000fea0003800000 */
.L_x_357:
        /* <DEDUP_REMOVED lines=13> */
.L_x_360:
[----:B------:R-:W-:Y:S05]  /*197a0*/  BSYNC B1 ;  /* 0x0000000000017941 */ /* 0x000fea0003800000 */
.L_x_359:
        /* <DEDUP_REMOVED lines=13> */
.L_x_362:
[----:B------:R-:W-:Y:S05]  /*19880*/  BSYNC B1 ;  /* 0x0000000000017941 */ /* 0x000fea0003800000 */
.L_x_361:
        /* <DEDUP_REMOVED lines=13> */
.L_x_364:
[----:B------:R-:W-:Y:S05]  /*19960*/  BSYNC B1 ;  /* 0x0000000000017941 */ /* 0x000fea0003800000 */
.L_x_363:
        /* <DEDUP_REMOVED lines=13> */
.L_x_366:
[----:B------:R-:W-:Y:S05]  /*19a40*/  BSYNC B1 ;  /* 0x0000000000017941 */ /* 0x000fea0003800000 */
.L_x_365:
        /* <DEDUP_REMOVED lines=13> */
.L_x_368:
[----:B------:R-:W-:Y:S05]  /*19b20*/  BSYNC B1 ;  /* 0x0000000000017941 */ /* 0x000fea0003800000 */
.L_x_367:
        /* <DEDUP_REMOVED lines=13> */
.L_x_370:
[----:B------:R-:W-:Y:S05]  /*19c00*/  BSYNC B1 ;  /* 0x0000000000017941 */ /* 0x000fea0003800000 */
.L_x_369:
        /* <DEDUP_REMOVED lines=13> */
.L_x_372:
[----:B------:R-:W-:Y:S05]  /*19ce0*/  BSYNC B1 ;  /* 0x0000000000017941 */ /* 0x000fea0003800000 */
.L_x_371:
        /* <DEDUP_REMOVED lines=13> */
.L_x_374:
[----:B------:R-:W-:Y:S05]  /*19dc0*/  BSYNC B1 ;  /* 0x0000000000017941 */ /* 0x000fea0003800000 */
.L_x_373:
        /* <DEDUP_REMOVED lines=13> */
.L_x_376:
[----:B------:R-:W-:Y:S05]  /*19ea0*/  BSYNC B1 ;  /* 0x0000000000017941 */ /* 0x000fea0003800000 */
.L_x_375:
        /* <DEDUP_REMOVED lines=13> */
.L_x_378:
[----:B------:R-:W-:Y:S05]  /*19f80*/  BSYNC B1 ;  /* 0x0000000000017941 */ /* 0x000fea0003800000 */
.L_x_377:
        /* <DEDUP_REMOVED lines=13> */
.L_x_380:
[----:B------:R-:W-:Y:S05]  /*1a060*/  BSYNC B1 ;  /* 0x0000000000017941 */ /* 0x000fea0003800000 */
.L_x_379:
        /* <DEDUP_REMOVED lines=13> */
.L_x_382:
[----:B------:R-:W-:Y:S05]  /*1a140*/  BSYNC B1 ;  /* 0x0000000000017941 */ /* 0x000fea0003800000 */
.L_x_381:
        /* <DEDUP_REMOVED lines=13> */
.L_x_384:
[----:B------:R-:W-:Y:S05]  /*1a220*/  BSYNC B1 ;  /* 0x0000000000017941 */ /* 0x000fea0003800000 */
.L_x_383:
        /* <DEDUP_REMOVED lines=13> */
.L_x_386:
[----:B------:R-:W-:Y:S05]  /*1a300*/  BSYNC B1 ;  /* 0x0000000000017941 */ /* 0x000fea0003800000 */
.L_x_385:
        /* <DEDUP_REMOVED lines=13> */
.L_x_388:
[----:B------:R-:W-:Y:S05]  /*1a3e0*/  BSYNC B1 ;  /* 0x0000000000017941 */ /* 0x000fea0003800000 */
.L_x_387:
        /* <DEDUP_REMOVED lines=13> */
.L_x_390:
[----:B------:R-:W-:Y:S05]  /*1a4c0*/  BSYNC B1 ;  /* 0x0000000000017941 */ /* 0x000fea0003800000 */
.L_x_389:
        /* <DEDUP_REMOVED lines=13> */
.L_x_392:
[----:B------:R-:W-:Y:S05]  /*1a5a0*/  BSYNC B1 ;  /* 0x0000000000017941 */ /* 0x000fea0003800000 */
.L_x_391:
        /* <DEDUP_REMOVED lines=13> */
.L_x_394:
[----:B------:R-:W-:Y:S05]  /*1a680*/  BSYNC B1 ;  /* 0x0000000000017941 */ /* 0x000fea0003800000 */
.L_x_393:
        /* <DEDUP_REMOVED lines=13> */
.L_x_396:
[----:B------:R-:W-:Y:S05]  /*1a760*/  BSYNC B1 ;  /* 0x0000000000017941 */ /* 0x000fea0003800000 */
.L_x_395:
        /* <DEDUP_REMOVED lines=13> */
.L_x_398:
[----:B------:R-:W-:Y:S05]  /*1a840*/  BSYNC B1 ;  /* 0x0000000000017941 */ /* 0x000fea0003800000 */
.L_x_397:
        /* <DEDUP_REMOVED lines=13> */
.L_x_400:
[----:B------:R-:W-:Y:S05]  /*1a920*/  BSYNC B1 ;  /* 0x0000000000017941 */ /* 0x000fea0003800000 */
.L_x_399:
        /* <DEDUP_REMOVED lines=13> */
.L_x_402:
[----:B------:R-:W-:Y:S05]  /*1aa00*/  BSYNC B1 ;  /* 0x0000000000017941 */ /* 0x000fea0003800000 */
.L_x_401:
        /* <DEDUP_REMOVED lines=13> */
.L_x_404:
[----:B------:R-:W-:Y:S05]  /*1aae0*/  BSYNC B1 ;  /* 0x0000000000017941 */ /* 0x000fea0003800000 */
.L_x_403:
        /* <DEDUP_REMOVED lines=13> */
.L_x_406:
[----:B------:R-:W-:Y:S05]  /*1abc0*/  BSYNC B1 ;  /* 0x0000000000017941 */ /* 0x000fea0003800000 */
.L_x_405:
        /* <DEDUP_REMOVED lines=13> */
.L_x_408:
[----:B------:R-:W-:Y:S05]  /*1aca0*/  BSYNC B1 ;  /* 0x0000000000017941 */ /* 0x000fea0003800000 */
.L_x_407:
        /* <DEDUP_REMOVED lines=13> */
.L_x_410:
[----:B------:R-:W-:Y:S05]  /*1ad80*/  BSYNC B1 ;  /* 0x0000000000017941 */ /* 0x000fea0003800000 */
.L_x_409:
        /* <DEDUP_REMOVED lines=13> */
.L_x_412:
[----:B------:R-:W-:Y:S05]  /*1ae60*/  BSYNC B1 ;  /* 0x0000000000017941 */ /* 0x000fea0003800000 */
.L_x_411:
        /* <DEDUP_REMOVED lines=13> */
.L_x_414:
[----:B------:R-:W-:Y:S05]  /*1af40*/  BSYNC B1 ;  /* 0x0000000000017941 */ /* 0x000fea0003800000 */
.L_x_413:
        /* <DEDUP_REMOVED lines=13> */
.L_x_416:
[----:B------:R-:W-:Y:S05]  /*1b020*/  BSYNC B1 ;  /* 0x0000000000017941 */ /* 0x000fea0003800000 */
.L_x_415:
        /* <DEDUP_REMOVED lines=13> */
.L_x_418:
[----:B------:R-:W-:Y:S05]  /*1b100*/  BSYNC B1 ;  /* 0x0000000000017941 */ /* 0x000fea0003800000 */
.L_x_417:
        /* <DEDUP_REMOVED lines=13> */
.L_x_420:
[----:B------:R-:W-:Y:S05]  /*1b1e0*/  BSYNC B1 ;  /* 0x0000000000017941 */ /* 0x000fea0003800000 */
.L_x_419:
        /* <DEDUP_REMOVED lines=13> */
.L_x_422:
[----:B------:R-:W-:Y:S05]  /*1b2c0*/  BSYNC B1 ;  /* 0x0000000000017941 */ /* 0x000fea0003800000 */
.L_x_421:
        /* <DEDUP_REMOVED lines=13> */
.L_x_424:
[----:B------:R-:W-:Y:S05]  /*1b3a0*/  BSYNC B1 ;  /* 0x0000000000017941 */ /* 0x000fea0003800000 */
.L_x_423:
        /* <DEDUP_REMOVED lines=13> */
.L_x_426:
[----:B------:R-:W-:Y:S05]  /*1b480*/  BSYNC B1 ;  /* 0x0000000000017941 */ /* 0x000fea0003800000 */
.L_x_425:
        /* <DEDUP_REMOVED lines=13> */
.L_x_428:
[----:B------:R-:W-:Y:S05]  /*1b560*/  BSYNC B1 ;  /* 0x0000000000017941 */ /* 0x000fea0003800000 */
.L_x_427:
        /* <DEDUP_REMOVED lines=13> */
.L_x_430:
[----:B------:R-:W-:Y:S05]  /*1b640*/  BSYNC B1 ;  /* 0x0000000000017941 */ /* 0x000fea0003800000 */
.L_x_429:
        /* <DEDUP_REMOVED lines=13> */
.L_x_432:
[----:B------:R-:W-:Y:S05]  /*1b720*/  BSYNC B1 ;  /* 0x0000000000017941 */ /* 0x000fea0003800000 */
.L_x_431:
        /* <DEDUP_REMOVED lines=13> */
.L_x_434:
[----:B------:R-:W-:Y:S05]  /*1b800*/  BSYNC B1 ;  /* 0x0000000000017941 */ /* 0x000fea0003800000 */
.L_x_433:
        /* <DEDUP_REMOVED lines=13> */
.L_x_436:
[----:B------:R-:W-:Y:S05]  /*1b8e0*/  BSYNC B1 ;  /* 0x0000000000017941 */ /* 0x000fea0003800000 */
.L_x_435:
        /* <DEDUP_REMOVED lines=13> */
.L_x_438:
[----:B------:R-:W-:Y:S05]  /*1b9c0*/  BSYNC B1 ;  /* 0x0000000000017941 */ /* 0x000fea0003800000 */
.L_x_437:
        /* <DEDUP_REMOVED lines=13> */
.L_x_440:
[----:B------:R-:W-:Y:S05]  /*1baa0*/  BSYNC B1 ;  /* 0x0000000000017941 */ /* 0x000fea0003800000 */
.L_x_439:
        /* <DEDUP_REMOVED lines=13> */
.L_x_442:
[----:B------:R-:W-:Y:S05]  /*1bb80*/  BSYNC B1 ;  /* 0x0000000000017941 */ /* 0x000fea0003800000 */
.L_x_441:
        /* <DEDUP_REMOVED lines=13> */
.L_x_444:
[----:B------:R-:W-:Y:S05]  /*1bc60*/  BSYNC B1 ;  /* 0x0000000000017941 */ /* 0x000fea0003800000 */
.L_x_443:
        /* <DEDUP_REMOVED lines=13> */
.L_x_446:
[----:B------:R-:W-:Y:S05]  /*1bd40*/  BSYNC B1 ;  /* 0x0000000000017941 */ /* 0x000fea0003800000 */
.L_x_445:
        /* <DEDUP_REMOVED lines=13> */
.L_x_448:
[----:B------:R-:W-:Y:S05]  /*1be20*/  BSYNC B1 ;  /* 0x0000000000017941 */ /* 0x000fea0003800000 */
.L_x_447:
        /* <DEDUP_REMOVED lines=13> */
.L_x_450:
[----:B------:R-:W-:Y:S05]  /*1bf00*/  BSYNC B1 ;  /* 0x0000000000017941 */ /* 0x000fea0003800000 */
.L_x_449:
        /* <DEDUP_REMOVED lines=13> */
.L_x_452:
[----:B------:R-:W-:Y:S05]  /*1bfe0*/  BSYNC B1 ;  /* 0x0000000000017941 */ /* 0x000fea0003800000 */
.L_x_451:
        /* <DEDUP_REMOVED lines=13> */
.L_x_454:
[----:B------:R-:W-:Y:S05]  /*1c0c0*/  BSYNC B1 ;  /* 0x0000000000017941 */ /* 0x000fea0003800000 */
.L_x_453:
        /* <DEDUP_REMOVED lines=13> */
.L_x_456:
[----:B------:R-:W-:Y:S05]  /*1c1a0*/  BSYNC B1 ;  /* 0x0000000000017941 */ /* 0x000fea0003800000 */
.L_x_455:
        /* <DEDUP_REMOVED lines=13> */
.L_x_458:
[----:B------:R-:W-:Y:S05]  /*1c280*/  BSYNC B1 ;  /* 0x0000000000017941 */ /* 0x000fea0003800000 */
.L_x_457:
        /* <DEDUP_REMOVED lines=13> */
.L_x_460:
[----:B------:R-:W-:Y:S05]  /*1c360*/  BSYNC B1 ;  /* 0x0000000000017941 */ /* 0x000fea0003800000 */
.L_x_459:
        /* <DEDUP_REMOVED lines=13> */
.L_x_462:
[----:B------:R-:W-:Y:S05]  /*1c440*/  BSYNC B1 ;  /* 0x0000000000017941 */ /* 0x000fea0003800000 */
.L_x_461:
        /* <DEDUP_REMOVED lines=13> */
.L_x_464:
[----:B------:R-:W-:Y:S05]  /*1c520*/  BSYNC B1 ;  /* 0x0000000000017941 */ /* 0x000fea0003800000 */
.L_x_463:
        /* <DEDUP_REMOVED lines=13> */
.L_x_466:
[----:B------:R-:W-:Y:S05]  /*1c600*/  BSYNC B1 ;  /* 0x0000000000017941 */ /* 0x000fea0003800000 */
.L_x_465:
        /* <DEDUP_REMOVED lines=13> */
.L_x_468:
[----:B------:R-:W-:Y:S05]  /*1c6e0*/  BSYNC B1 ;  /* 0x0000000000017941 */ /* 0x000fea0003800000 */
.L_x_467:
        /* <DEDUP_REMOVED lines=13> */
.L_x_470:
[----:B------:R-:W-:Y:S05]  /*1c7c0*/  BSYNC B1 ;  /* 0x0000000000017941 */ /* 0x000fea0003800000 */
.L_x_469:
        /* <DEDUP_REMOVED lines=13> */
.L_x_472:
[----:B------:R-:W-:Y:S05]  /*1c8a0*/  BSYNC B1 ;  /* 0x0000000000017941 */ /* 0x000fea0003800000 */
.L_x_471:
        /* <DEDUP_REMOVED lines=13> */
.L_x_474:
[----:B------:R-:W-:Y:S05]  /*1c980*/  BSYNC B1 ;  /* 0x0000000000017941 */ /* 0x000fea0003800000 */
.L_x_473:
        /* <DEDUP_REMOVED lines=13> */
.L_x_476:
[----:B------:R-:W-:Y:S05]  /*1ca60*/  BSYNC B1 ;  /* 0x0000000000017941 */ /* 0x000fea0003800000 */
.L_x_475:
        /* <DEDUP_REMOVED lines=13> */
.L_x_478:
[----:B------:R-:W-:Y:S05]  /*1cb40*/  BSYNC B1 ;  /* 0x0000000000017941 */ /* 0x000fea0003800000 */
.L_x_477:
        /* <DEDUP_REMOVED lines=13> */
.L_x_480:
[----:B------:R-:W-:Y:S05]  /*1cc20*/  BSYNC B1 ;  /* 0x0000000000017941 */ /* 0x000fea0003800000 */
.L_x_479:
        /* <DEDUP_REMOVED lines=13> */
.L_x_482:
[----:B------:R-:W-:Y:S05]  /*1cd00*/  BSYNC B1 ;  /* 0x0000000000017941 */ /* 0x000fea0003800000 */
.L_x_481:
        /* <DEDUP_REMOVED lines=13> */
.L_x_484:
[----:B------:R-:W-:Y:S05]  /*1cde0*/  BSYNC B1 ;  /* 0x0000000000017941 */ /* 0x000fea0003800000 */
.L_x_483:
        /* <DEDUP_REMOVED lines=13> */
.L_x_486:
[----:B------:R-:W-:Y:S05]  /*1cec0*/  BSYNC B1 ;  /* 0x0000000000017941 */ /* 0x000fea0003800000 */
.L_x_485:
        /* <DEDUP_REMOVED lines=13> */
.L_x_488:
[----:B------:R-:W-:Y:S05]  /*1cfa0*/  BSYNC B1 ;  /* 0x0000000000017941 */ /* 0x000fea0003800000 */
.L_x_487:
        /* <DEDUP_REMOVED lines=13> */
.L_x_490:
[----:B------:R-:W-:Y:S05]  /*1d080*/  BSYNC B1 ;  /* 0x0000000000017941 */ /* 0x000fea0003800000 */
.L_x_489:
        /* <DEDUP_REMOVED lines=13> */
.L_x_492:
[----:B------:R-:W-:Y:S05]  /*1d160*/  BSYNC B1 ;  /* 0x0000000000017941 */ /* 0x000fea0003800000 */
.L_x_491:
        /* <DEDUP_REMOVED lines=13> */
.L_x_494:
[----:B------:R-:W-:Y:S05]  /*1d240*/  BSYNC B1 ;  /* 0x0000000000017941 */ /* 0x000fea0003800000 */
.L_x_493:
        /* <DEDUP_REMOVED lines=13> */
.L_x_496:
[----:B------:R-:W-:Y:S05]  /*1d320*/  BSYNC B1 ;  /* 0x0000000000017941 */ /* 0x000fea0003800000 */
.L_x_495:
        /* <DEDUP_REMOVED lines=13> */
.L_x_498:
[----:B------:R-:W-:Y:S05]  /*1d400*/  BSYNC B1 ;  /* 0x0000000000017941 */ /* 0x000fea0003800000 */
.L_x_497:
        /* <DEDUP_REMOVED lines=13> */
.L_x_500:
[----:B------:R-:W-:Y:S05]  /*1d4e0*/  BSYNC B1 ;  /* 0x0000000000017941 */ /* 0x000fea0003800000 */
.L_x_499:
        /* <DEDUP_REMOVED lines=13> */
.L_x_502:
[----:B------:R-:W-:Y:S05]  /*1d5c0*/  BSYNC B1 ;  /* 0x0000000000017941 */ /* 0x000fea0003800000 */
.L_x_501:
        /* <DEDUP_REMOVED lines=13> */
.L_x_504:
[----:B------:R-:W-:Y:S05]  /*1d6a0*/  BSYNC B1 ;  /* 0x0000000000017941 */ /* 0x000fea0003800000 */
.L_x_503:
        /* <DEDUP_REMOVED lines=13> */
.L_x_506:
[----:B------:R-:W-:Y:S05]  /*1d780*/  BSYNC B1 ;  /* 0x0000000000017941 */ /* 0x000fea0003800000 */
.L_x_505:
        /* <DEDUP_REMOVED lines=13> */
.L_x_508:
[----:B------:R-:W-:Y:S05]  /*1d860*/  BSYNC B1 ;  /* 0x0000000000017941 */ /* 0x000fea0003800000 */
.L_x_507:
        /* <DEDUP_REMOVED lines=13> */
.L_x_510:
[----:B------:R-:W-:Y:S05]  /*1d940*/  BSYNC B1 ;  /* 0x0000000000017941 */ /* 0x000fea0003800000 */
.L_x_509:
        /* <DEDUP_REMOVED lines=13> */
.L_x_512:
[----:B------:R-:W-:Y:S05]  /*1da20*/  BSYNC B1 ;  /* 0x0000000000017941 */ /* 0x000fea0003800000 */
.L_x_511:
        /* <DEDUP_REMOVED lines=13> */
.L_x_514:
[----:B------:R-:W-:Y:S05]  /*1db00*/  BSYNC B1 ;  /* 0x0000000000017941 */ /* 0x000fea0003800000 */
.L_x_513:
        /* <DEDUP_REMOVED lines=13> */
.L_x_516:
[----:B------:R-:W-:Y:S05]  /*1dbe0*/  BSYNC B1 ;  /* 0x0000000000017941 */ /* 0x000fea0003800000 */
.L_x_515:
        /* <DEDUP_REMOVED lines=13> */
.L_x_518:
[----:B------:R-:W-:Y:S05]  /*1dcc0*/  BSYNC B1 ;  /* 0x0000000000017941 */ /* 0x000fea0003800000 */
.L_x_517:
        /* <DEDUP_REMOVED lines=13> */
.L_x_520:
[----:B------:R-:W-:Y:S05]  /*1dda0*/  BSYNC B1 ;  /* 0x0000000000017941 */ /* 0x000fea0003800000 */
.L_x_519:
        /* <DEDUP_REMOVED lines=13> */
.L_x_522:
[----:B------:R-:W-:Y:S05]  /*1de80*/  BSYNC B1 ;  /* 0x0000000000017941 */ /* 0x000fea0003800000 */
.L_x_521:
        /* <DEDUP_REMOVED lines=13> */
.L_x_524:
[----:B------:R-:W-:Y:S05]  /*1df60*/  BSYNC B1 ;  /* 0x0000000000017941 */ /* 0x000fea0003800000 */
.L_x_523:
        /* <DEDUP_REMOVED lines=13> */
.L_x_526:
[----:B------:R-:W-:Y:S05]  /*1e040*/  BSYNC B1 ;  /* 0x0000000000017941 */ /* 0x000fea0003800000 */
.L_x_525:
        /* <DEDUP_REMOVED lines=13> */
.L_x_528:
[----:B------:R-:W-:Y:S05]  /*1e120*/  BSYNC B1 ;  /* 0x0000000000017941 */ /* 0x000fea0003800000 */
.L_x_527:
        /* <DEDUP_REMOVED lines=13> */
.L_x_530:
[----:B------:R-:W-:Y:S05]  /*1e200*/  BSYNC B1 ;  /* 0x0000000000017941 */ /* 0x000fea0003800000 */
.L_x_529:
        /* <DEDUP_REMOVED lines=13> */
.L_x_532:
[----:B------:R-:W-:Y:S05]  /*1e2e0*/  BSYNC B1 ;  /* 0x0000000000017941 */ /* 0x000fea0003800000 */
.L_x_531:
        /* <DEDUP_REMOVED lines=13> */
.L_x_534:
[----:B------:R-:W-:Y:S05]  /*1e3c0*/  BSYNC B1 ;  /* 0x0000000000017941 */ /* 0x000fea0003800000 */
.L_x_533:
        /* <DEDUP_REMOVED lines=13> */
.L_x_536:
[----:B------:R-:W-:Y:S05]  /*1e4a0*/  BSYNC B1 ;  /* 0x0000000000017941 */ /* 0x000fea0003800000 */
.L_x_535:
        /* <DEDUP_REMOVED lines=13> */
.L_x_538:
[----:B------:R-:W-:Y:S05]  /*1e580*/  BSYNC B1 ;  /* 0x0000000000017941 */ /* 0x000fea0003800000 */
.L_x_537:
        /* <DEDUP_REMOVED lines=13> */
.L_x_540:
[----:B------:R-:W-:Y:S05]  /*1e660*/  BSYNC B1 ;  /* 0x0000000000017941 */ /* 0x000fea0003800000 */
.L_x_539:
[----:B--234-:R-:W2:Y:S01]  /*1e670*/  LDL.LU R3, [R1+0x448] ;  /* 0x0004480001037983 */ /* 0x01cea20000300800 */
[----:B-----5:R-:W-:Y:S01]  /*1e680*/  LOP3.LUT R6, R6, 0xff, RZ, 0xc0, !PT ;  /* 0x000000ff06067812 */ /* 0x020fe200078ec0ff */
[----:B------:R-:W-:Y:S01]  /*1e690*/  BSSY B1, `(.L_x_541) ;  /* 0x000000b000017945 */ /* 0x000fe20003800000 */
[----:B------:R-:W-:Y:S02]  /*1e6a0*/  ISETP.LT.OR P2, PT, R0, 0xf9, !P1 ;  /* 0x000000f90000780c */ /* 0x000fe40004f41670 */
[----:B------:R-:W-:Y:S02]  /*1e6b0*/  F2FP.F16.E4M3.UNPACK_B R6, R6 ;  /* 0x00000006ff06723e */ /* 0x000fe400020006ff */
[----:B------:R-:W-:-:S03]  /*1e6c0*/  PRMT R2, RZ, 0x7610, R2 ;  /* 0x00007610ff027816 */ /* 0x000fc60000000002 */
[----:B------:R-:W-:-:S05]  /*1e6d0*/  HADD2.F32 R6, -RZ, R6.H0_H0 ;  /* 0x20000006ff067230 */ /* 0x000fca0000004100 */
[----:B------:R-:W-:-:S04]  /*1e6e0*/  FMUL R6, R6, UR22 ;  /* 0x0000001606067c20 */ /* 0x000fc80008400000 */
[----:B--2---:R-:W-:-:S05]  /*1e6f0*/  FFMA R6, R3, UR15, R6 ;  /* 0x0000000f03067c23 */ /* 0x004fca0008000006 */
[----:B------:R-:W-:-:S05]  /*1e700*/  F2FP.SATFINITE.E4M3.F32.PACK_AB_MERGE_C R3, RZ, R6, RZ ;  /* 0x00000006ff03723e */ /* 0x000fca00048070ff */
[----:B------:R2:W-:Y:S01]  /*1e710*/  @!P0 STG.E.U8 desc[UR20][R30.64+0xf9], R3 ;  /* 0x0000f9031e008986 */ /* 0x0005e2000c101114 */
[----:B------:R-:W-:Y:S05]  /*1e720*/  @P2 BRA `(.L_x_542) ;  /* 0x0000000000042947 */ /* 0x000fea0003800000 */
[----:B------:R3:W5:Y:S02]  /*1e730*/  LDG.E.U8 R2, desc[UR20][R4.64+0xf8] ;  /* 0x0000f81404027981 */ /* 0x000764000c1e1100 */
.L_x_542:
[----:B------:R-:W-:Y:S05]  /*1e740*/  BSYNC B1 ;  /* 0x0000000000017941 */ /* 0x000fea0003800000 */
.L_x_541:
[----:B--2---:R-:W2:Y:S01]  /*1e750*/  LDL.LU R3, [R1+0x44c] ;  /* 0x00044c0001037983 */ /* 0x004ea20000300800 */
        /* <DEDUP_REMOVED lines=12> */
.L_x_544:
[----:B------:R-:W-:Y:S05]  /*1e820*/  BSYNC B1 ;  /* 0x0000000000017941 */ /* 0x000fea0003800000 */
.L_x_543:
[----:B------:R-:W-:Y:S05]  /*1e830*/  @P1 BRA `(.L_x_545) ;  /* 0x0000004800881947 */ /* 0x000fea0003800000 */
[----:B------:R-:W2:Y:S01]  /*1e840*/  LDL.LU R2, [R1+0x450] ;  /* 0x0004500001027983 */ /* 0x000ea20000300800 */
[----:B-----5:R-:W-:-:S04]  /*1e850*/  LOP3.LUT R0, R0, 0xff, RZ, 0xc0, !PT ;  /* 0x000000ff00007812 */ /* 0x020fc800078ec0ff */
[----:B------:R-:W-:-:S05]  /*1e860*/  F2FP.F16.E4M3.UNPACK_B R0, R0 ;  /* 0x00000000ff00723e */ /* 0x000fca00020006ff */
[----:B------:R-:W-:-:S05]  /*1e870*/  HADD2.F32 R0, -RZ, R0.H0_H0 ;  /* 0x20000000ff007230 */ /* 0x000fca0000004100 */
[----:B------:R-:W-:-:S04]  /*1e880*/  FMUL R0, R0, UR22 ;  /* 0x0000001600007c20 */ /* 0x000fc80008400000 */
[----:B--2---:R-:W-:-:S05]  /*1e890*/  FFMA R0, R2, UR15, R0 ;  /* 0x0000000f02007c23 */ /* 0x004fca0008000000 */
[----:B------:R-:W-:-:S05]  /*1e8a0*/  F2FP.SATFINITE.E4M3.F32.PACK_AB_MERGE_C R3, RZ, R0, RZ ;  /* 0x00000000ff03723e */ /* 0x000fca00048070ff */
[----:B------:R2:W-:Y:S01]  /*1e8b0*/  STG.E.U8 desc[UR20][R28.64+0xf9], R3 ;  /* 0x0000f9031c007986 */ /* 0x0005e2000c101114 */
[----:B------:R-:W-:Y:S05]  /*1e8c0*/  BRA `(.L_x_545) ;  /* 0x0000004800647947 */ /* 0x000fea0003800000 */
.L_x_32:
[----:B------:R-:W-:Y:S01]  /*1e8d0*/  ISETP.GE.AND P3, PT, R34, 0x1, PT ;  /* 0x000000012200780c */ /* 0x000fe20003f66270 */
[----:B------:R-:W-:Y:S01]  /*1e8e0*/  FMUL R3, R3, UR15 ;  /* 0x0000000f03037c20 */ /* 0x000fe20008400000 */
[----:B------:R-:W3:Y:S02]  /*1e8f0*/  LDL.LU R2, [R1+0x200] ;  /* 0x0002000001027983 */ /* 0x000ee40000300800 */
[----:B------:R-:W-:Y:S02]  /*1e900*/  ISETP.LT.OR P0, PT, R0, 0x1, !P3 ;  /* 0x000000010000780c */ /* 0x000fe40005f01670 */
[----:B------:R-:W-:Y:S01]  /*1e910*/  F2FP.SATFINITE.E4M3.F32.PACK_AB_MERGE_C R3, RZ, R3, RZ ;  /* 0x00000003ff03723e */ /* 0x000fe200048070ff */
[----:B------:R-:W-:Y:S01]  /*1e920*/  FMUL R4, R4, UR15 ;  /* 0x0000000f04047c20 */ /* 0x000fe20008400000 */
[----:B------:R-:W-:Y:S01]  /*1e930*/  ISETP.GE.AND P2, PT, R34, 0x9, PT ;  /* 0x000000092200780c */ /* 0x000fe20003f46270 */
[----:B------:R-:W-:Y:S01]  /*1e940*/  FMUL R5, R5, UR15 ;  /* 0x0000000f05057c20 */ /* 0x000fe20008400000 */
[----:B------:R-:W-:Y:S01]  /*1e950*/  ISETP.LT.OR P1, PT, R0, 0x9, !P3 ;  /* 0x000000090000780c */ /* 0x000fe20005f21670 */
[----:B------:R-:W-:Y:S01]  /*1e960*/  FMUL R6, R6, UR15 ;  /* 0x0000000f06067c20 */ /* 0x000fe20008400000 */
[----:B------:R-:W-:Y:S01]  /*1e970*/  FMUL R7, R7, UR15 ;  /* 0x0000000f07077c20 */ /* 0x000fe20008400000 */
[----:B------:R-:W-:Y:S01]  /*1e980*/  FMUL R8, R8, UR15 ;  /* 0x0000000f08087c20 */ /* 0x000fe20008400000 */
[----:B------:R-:W-:Y:S01]  /*1e990*/  FMUL R9, R9, UR15 ;  /* 0x0000000f09097c20 */ /* 0x000fe20008400000 */
[----:B------:R-:W-:Y:S01]  /*1e9a0*/  FMUL R10, R10, UR15 ;  /* 0x0000000f0a0a7c20 */ /* 0x000fe20008400000 */
[----:B------:R-:W-:Y:S01]  /*1e9b0*/  FMUL R11, R11, UR15 ;  /* 0x0000000f0b0b7c20 */ /* 0x000fe20008400000 */
[----:B------:R0:W-:Y:S01]  /*1e9c0*/  @!P0 STG.E.U8 desc[UR20][R24.64], R3 ;  /* 0x0000000318008986 */ /* 0x0001e2000c101114 */
[----:B------:R-:W-:-:S02]  /*1e9d0*/  ISETP.LT.OR P0, PT, R0, 0x2, !P3 ;  /* 0x000000020000780c */ /* 0x000fc40005f01670 */
[----:B------:R-:W-:Y:S01]  /*1e9e0*/  F2FP.SATFINITE.E4M3.F32.PACK_AB_MERGE_C R4, RZ, R4, RZ ;  /* 0x00000004ff04723e */ /* 0x000fe200048070ff */
[----:B------:R-:W-:Y:S01]  /*1e9f0*/  FMUL R12, R12, UR15 ;  /* 0x0000000f0c0c7c20 */ /* 0x000fe20008400000 */
[----:B------:R-:W-:Y:S01]  /*1ea00*/  F2FP.SATFINITE.E4M3.F32.PACK_AB_MERGE_C R5, RZ, R5, RZ ;  /* 0x00000005ff05723e */ /* 0x000fe200048070ff */
[----:B------:R-:W-:Y:S01]  /*1ea10*/  FMUL R13, R13, UR15 ;  /* 0x0000000f0d0d7c20 */ /* 0x000fe20008400000 */
[----:B------:R-:W-:Y:S01]  /*1ea20*/  FMUL R14, R14, UR15 ;  /* 0x0000000f0e0e7c20 */ /* 0x000fe20008400000 */
[----:B------:R-:W-:Y:S01]  /*1ea30*/  FMUL R15, R15, UR15 ;  /* 0x0000000f0f0f7c20 */ /* 0x000fe20008400000 */
[----:B------:R-:W-:Y:S01]  /*1ea40*/  FMUL R16, R16, UR15 ;  /* 0x0000000f10107c20 */ /* 0x000fe20008400000 */
[----:B------:R-:W-:Y:S01]  /*1ea50*/  FMUL R17, R17, UR15 ;  /* 0x0000000f11117c20 */ /* 0x000fe20008400000 */
[----:B------:R-:W-:Y:S01]  /*1ea60*/  FMUL R18, R18, UR15 ;  /* 0x0000000f12127c20 */ /* 0x000fe20008400000 */
[----:B------:R-:W-:Y:S01]  /*1ea70*/  FMUL R19, R19, UR15 ;  /* 0x0000000f13137c20 */ /* 0x000fe20008400000 */
[----:B------:R-:W-:Y:S01]  /*1ea80*/  FMUL R20, R20, UR15 ;  /* 0x0000000f14147c20 */ /* 0x000fe20008400000 */
[----:B------:R-:W-:Y:S01]  /*1ea90*/  @!P0 STG.E.U8 desc[UR20][R24.64+0x1], R4 ;  /* 0x0000010418008986 */ /* 0x000fe2000c101114 */
[----:B------:R-:W-:-:S02]  /*1eaa0*/  ISETP.LT.OR P0, PT, R0, 0x1, !P2 ;  /* 0x000000010000780c */ /* 0x000fc40005701670 */
[----:B------:R-:W-:Y:S01]  /*1eab0*/  F2FP.SATFINITE.E4M3.F32.PACK_AB_MERGE_C R6, RZ, R6, RZ ;  /* 0x00000006ff06723e */ /* 0x000fe200048070ff */
[----:B------:R-:W-:Y:S01]  /*1eac0*/  FMUL R21, R21, UR15 ;  /* 0x0000000f15157c20 */ /* 0x000fe20008400000 */
[----:B------:R-:W4:Y:S09]  /*1ead0*/  LDL.LU R41, [R1+0x204] ;  /* 0x0002040001297983 */ /* 0x000f320000300800 */
[----:B------:R1:W-:Y:S01]  /*1eae0*/  @!P0 STG.E.U8 desc[UR20][R26.64], R5 ;  /* 0x000000051a008986 */ /* 0x0003e2000c101114 */
[----:B------:R-:W-:-:S02]  /*1eaf0*/  ISETP.LT.OR P0, PT, R0, 0x2, !P2 ;  /* 0x000000020000780c */ /* 0x000fc40005701670 */
[----:B------:R-:W-:Y:S01]  /*1eb00*/  F2FP.SATFINITE.E4M3.F32.PACK_AB_MERGE_C R7, RZ, R7, RZ ;  /* 0x00000007ff07723e */ /* 0x000fe200048070ff */
[----:B------:R-:W5:Y:S01]  /*1eb10*/  LDL.LU R39, [R1+0x208] ;  /* 0x0002080001277983 */ /* 0x000f620000300800 */
[----:B------:R-:W-:Y:S02]  /*1eb20*/  F2FP.SATFINITE.E4M3.F32.PACK_AB_MERGE_C R8, RZ, R8, RZ ;  /* 0x00000008ff08723e */ /* 0x000fe400048070ff */
[----:B------:R-:W-:Y:S01]  /*1eb30*/  F2FP.SATFINITE.E4M3.F32.PACK_AB_MERGE_C R9, RZ, R9, RZ ;  /* 0x00000009ff09723e */ /* 0x000fe200048070ff */
[----:B------:R-:W-:Y:S01]  /*1eb40*/  FMUL R22, R22, UR15 ;  /* 0x0000000f16167c20 */ /* 0x000fe20008400000 */
[C---:B------:R-:W-:Y:S01]  /*1eb50*/  ISETP.LT.OR P5, PT, R0.reuse, 0xa, !P2 ;  /* 0x0000000a0000780c */ /* 0x040fe200057a1670 */
[----:B------:R-:W2:Y:S04]  /*1eb60*/  LDL.LU R35, [R1+0x20c] ;  /* 0x00020c0001237983 */ /* 0x000ea80000300800 */
[----:B------:R-:W-:Y:S01]  /*1eb70*/  @!P0 STG.E.U8 desc[UR20][R26.64+0x1], R6 ;  /* 0x000001061a008986 */ /* 0x000fe2000c101114 */
[----:B------:R-:W-:-:S03]  /*1eb80*/  ISETP.LT.OR P0, PT, R0, 0xa, !P3 ;  /* 0x0000000a0000780c */ /* 0x000fc60005f01670 */
[----:B------:R-:W-:Y:S01]  /*1eb90*/  @!P1 STG.E.U8 desc[UR20][R24.64+0x8], R7 ;  /* 0x0000080718009986 */ /* 0x000fe2000c101114 */
[----:B------:R-:W-:Y:S02]  /*1eba0*/  ISETP.LT.OR P1, PT, R0, 0x9, !P2 ;  /* 0x000000090000780c */ /* 0x000fe40005721670 */
[----:B------:R-:W-:Y:S01]  /*1ebb0*/  F2FP.SATFINITE.E4M3.F32.PACK_AB_MERGE_C R10, RZ, R10, RZ ;  /* 0x0000000aff0a723e */ /* 0x000fe200048070ff */
[----:B------:R-:W-:Y:S01]  /*1ebc0*/  FMUL R152, R152, UR15 ;  /* 0x0000000f98987c20 */ /* 0x000fe20008400000 */
[----:B------:R-:W-:Y:S01]  /*1ebd0*/  F2FP.SATFINITE.E4M3.F32.PACK_AB_MERGE_C R11, RZ, R11, RZ ;  /* 0x0000000bff0b723e */ /* 0x000fe200048070ff */
[----:B------:R-:W5:Y:S04]  /*1ebe0*/  LDL.LU R33, [R1+0x210] ;  /* 0x0002100001217983 */ /* 0x000f680000300800 */
[----:B------:R-:W-:Y:S01]  /*1ebf0*/  @!P0 STG.E.U8 desc[UR20][R24.64+0x9], R8 ;  /* 0x0000090818008986 */ /* 0x000fe2000c101114 */
[----:B------:R-:W-:-:S03]  /*1ec00*/  ISETP.LT.OR P0, PT, R0, 0x11, !P3 ;  /* 0x000000110000780c */ /* 0x000fc60005f01670 */
[----:B------:R-:W-:Y:S01]  /*1ec10*/  @!P1 STG.E.U8 desc[UR20][R26.64+0x8], R9 ;  /* 0x000008091a009986 */ /* 0x000fe2000c101114 */
[C---:B------:R-:W-:Y:S02]  /*1ec20*/  ISETP.LT.OR P1, PT, R0.reuse, 0x12, !P3 ;  /* 0x000000120000780c */ /* 0x040fe40005f21670 */
[----:B------:R-:W-:Y:S01]  /*1ec30*/  F2FP.SATFINITE.E4M3.F32.PACK_AB_MERGE_C R12, RZ, R12, RZ ;  /* 0x0000000cff0c723e */ /* 0x000fe200048070ff */
[----:B------:R-:W-:Y:S01]  /*1ec40*/  @!P5 STG.E.U8 desc[UR20][R26.64+0x9], R10 ;  /* 0x0000090a1a00d986 */ /* 0x000fe2000c101114 */
[C---:B------:R-:W-:Y:S02]  /*1ec50*/  ISETP.LT.OR P5, PT, R0.reuse, 0x11, !P2 ;  /* 0x000000110000780c */ /* 0x040fe400057a1670 */
[----:B------:R-:W-:Y:S01]  /*1ec60*/  F2FP.SATFINITE.E4M3.F32.PACK_AB_MERGE_C R13, RZ, R13, RZ ;  /* 0x0000000dff0d723e */ /* 0x000fe200048070ff */
[----:B------:R-:W5:Y:S01]  /*1ec70*/  LDL.LU R32, [R1+0x214] ;  /* 0x0002140001207983 */ /* 0x000f620000300800 */
[----:B------:R-:W-:Y:S01]  /*1ec80*/  F2FP.SATFINITE.E4M3.F32.PACK_AB_MERGE_C R14, RZ, R14, RZ ;  /* 0x0000000eff0e723e */ /* 0x000fe200048070ff */
[----:B------:R-:W-:Y:S01]  /*1ec90*/  FMUL R23, R23, UR15 ;  /* 0x0000000f17177c20 */ /* 0x000fe20008400000 */
[----:B------:R-:W-:Y:S01]  /*1eca0*/  F2FP.SATFINITE.E4M3.F32.PACK_AB_MERGE_C R15, RZ, R15, RZ ;  /* 0x0000000fff0f723e */ /* 0x000fe200048070ff */
[----:B------:R-:W-:Y:S01]  /*1ecb0*/  @!P0 STG.E.U8 desc[UR20][R24.64+0x10], R11 ;  /* 0x0000100b18008986 */ /* 0x000fe2000c101114 */
[C---:B------:R-:W-:Y:S01]  /*1ecc0*/  ISETP.LT.OR P0, PT, R0.reuse, 0x12, !P2 ;  /* 0x000000120000780c */ /* 0x040fe20005701670 */
[----:B------:R-:W-:Y:S01]  /*1ecd0*/  FMUL R153, R153, UR15 ;  /* 0x0000000f99997c20 */ /* 0x000fe20008400000 */
[----:B------:R-:W-:Y:S01]  /*1ece0*/  F2FP.SATFINITE.E4M3.F32.PACK_AB_MERGE_C R16, RZ, R16, RZ ;  /* 0x00000010ff10723e */ /* 0x000fe200048070ff */
[----:B------:R-:W-:Y:S01]  /*1ecf0*/  @!P1 STG.E.U8 desc[UR20][R24.64+0x11], R12 ;  /* 0x0000110c18009986 */ /* 0x000fe2000c101114 */
[----:B------:R-:W-:Y:S01]  /*1ed00*/  ISETP.LT.OR P1, PT, R0, 0x19, !P3 ;  /* 0x000000190000780c */ /* 0x000fe20005f21670 */
[----:B------:R-:W-:Y:S01]  /*1ed10*/  FMUL R154, R154, UR15 ;  /* 0x0000000f9a9a7c20 */ /* 0x000fe20008400000 */
[----:B------:R-:W-:Y:S01]  /*1ed20*/  F2FP.SATFINITE.E4M3.F32.PACK_AB_MERGE_C R17, RZ, R17, RZ ;  /* 0x00000011ff11723e */ /* 0x000fe200048070ff */
[----:B------:R-:W-:Y:S01]  /*1ed30*/  @!P5 STG.E.U8 desc[UR20][R26.64+0x10], R13 ;  /* 0x0000100d1a00d986 */ /* 0x000fe2000c101114 */
[----:B------:R-:W-:Y:S01]  /*1ed40*/  ISETP.LT.OR P5, PT, R0, 0x1a, !P3 ;  /* 0x0000001a0000780c */ /* 0x000fe20005fa1670 */
[----:B------:R-:W-:Y:S01]  /*1ed50*/  FMUL R156, R156, UR15 ;  /* 0x0000000f9c9c7c20 */ /* 0x000fe20008400000 */
        /* <DEDUP_REMOVED lines=20> */
[C---:B------:R-:W-:Y:S01]  /*1eea0*/  ISETP.LT.OR P6, PT, R0.reuse, 0x2a, !P2 ;  /* 0x0000002a0000780c */ /* 0x040fe200057c1670 */
        /* <DEDUP_REMOVED lines=36> */
[----:B------:R-:W-:Y:S01]  /*1f0f0*/  @!P6 STG.E.U8 desc[UR20][R26.64+0x29], R154 ;  /* 0x0000299a1a00e986 */ /* 0x000fe2000c101114 */
[C---:B------:R-:W-:Y:S01]  /*1f100*/  ISETP.LT.OR P6, PT, R0.reuse, 0x32, !P2 ;  /* 0x000000320000780c */ /* 0x040fe200057c1670 */
        /* <DEDUP_REMOVED lines=21> */
[----:B0-----:R-:W-:Y:S01]  /*1f260*/  F2FP.SATFINITE.E4M3.F32.PACK_AB_MERGE_C R3, RZ, R168, RZ ;  /* 0x000000a8ff03723e */ /* 0x001fe200048070ff */
        /* <DEDUP_REMOVED lines=11> */
[----:B-1----:R-:W-:Y:S01]  /*1f320*/  F2FP.SATFINITE.E4M3.F32.PACK_AB_MERGE_C R5, RZ, R170, RZ ;  /* 0x000000aaff05723e */ /* 0x002fe200048070ff */
        /* <DEDUP_REMOVED lines=20> */
[----:B------:R0:W-:Y:S01]  /*1f470*/  @!P1 STG.E.U8 desc[UR20][R24.64+0x49], R3 ;  /* 0x0000490318009986 */ /* 0x0001e2000c101114 */
[----:B------:R-:W-:Y:S01]  /*1f480*/  ISETP.LT.OR P1, PT, R0, 0x52, !P3 ;  /* 0x000000520000780c */ /* 0x000fe20005f21670 */
[----:B------:R-:W-:Y:S01]  /*1f490*/  FMUL R186, R186, UR15 ;  /* 0x0000000fbaba7c20 */ /* 0x000fe20008400000 */
[----:B------:R-:W-:Y:S01]  /*1f4a0*/  F2FP.SATFINITE.E4M3.F32.PACK_AB_MERGE_C R181, RZ, R181, RZ ;  /* 0x000000b5ffb5723e */ /* 0x000fe200048070ff */
[----:B------:R-:W-:Y:S01]  /*1f4b0*/  @!P5 STG.E.U8 desc[UR20][R26.64+0x48], R169 ;  /* 0x000048a91a00d986 */ /* 0x000fe2000c101114 */
[----:B------:R-:W-:Y:S01]  /*1f4c0*/  ISETP.LT.OR P5, PT, R0, 0x51, !P2 ;  /* 0x000000510000780c */ /* 0x000fe200057a1670 */
[----:B------:R-:W-:Y:S01]  /*1f4d0*/  FMUL R188, R188, UR15 ;  /* 0x0000000fbcbc7c20 */ /* 0x000fe20008400000 */
[----:B------:R-:W-:Y:S01]  /*1f4e0*/  F2FP.SATFINITE.E4M3.F32.PACK_AB_MERGE_C R183, RZ, R183, RZ ;  /* 0x000000b7ffb7723e */ /* 0x000fe200048070ff */
[----:B------:R1:W-:Y:S01]  /*1f4f0*/  @!P6 STG.E.U8 desc[UR20][R26.64+0x49], R5 ;  /* 0x000049051a00e986 */ /* 0x0003e2000c101114 */
[C---:B------:R-:W-:Y:S01]  /*1f500*/  ISETP.LT.OR P6, PT, R0.reuse, 0x52, !P2 ;  /* 0x000000520000780c */ /* 0x040fe200057c1670 */
[----:B------:R-:W-:Y:S01]  /*1f510*/  FMUL R187, R187, UR15 ;  /* 0x0000000fbbbb7c20 */ /* 0x000fe20008400000 */
[----:B------:R-:W-:Y:S01]  /*1f520*/  F2FP.SATFINITE.E4M3.F32.PACK_AB_MERGE_C R185, RZ, R185, RZ ;  /* 0x000000b9ffb9723e */ /* 0x000fe200048070ff */
[----:B------:R-:W-:Y:S01]  /*1f530*/  @!P0 STG.E.U8 desc[UR20][R24.64+0x50], R171 ;  /* 0x000050ab18008986 */ /* 0x000fe2000c101114 */
[----:B0-----:R-:W-:Y:S01]  /*1f540*/  F2FP.SATFINITE.E4M3.F32.PACK_AB_MERGE_C R3, RZ, R172, RZ ;  /* 0x000000acff03723e */ /* 0x001fe200048070ff */
[----:B------:R-:W-:Y:S01]  /*1f550*/  FMUL R189, R189, UR15 ;  /* 0x0000000fbdbd7c20 */ /* 0x000fe20008400000 */
[----:B------:R-:W-:Y:S01]  /*1f560*/  ISETP.LT.OR P0, PT, R0, 0x59, !P3 ;  /* 0x000000590000780c */ /* 0x000fe20005f01670 */
[----:B------:R-:W-:Y:S01]  /*1f570*/  FMUL R190, R190, UR15 ;  /* 0x0000000fbebe7c20 */ /* 0x000fe20008400000 */
[----:B------:R-:W-:Y:S01]  /*1f580*/  FMUL R192, R192, UR15 ;  /* 0x0000000fc0c07c20 */ /* 0x000fe20008400000 */
[----:B------:R0:W-:Y:S01]  /*1f590*/  @!P1 STG.E.U8 desc[UR20][R24.64+0x51], R3 ;  /* 0x0000510318009986 */ /* 0x0001e2000c101114 */
[C---:B------:R-:W-:Y:S01]  /*1f5a0*/  ISETP.LT.OR P1, PT, R0.reuse, 0x5a, !P3 ;  /* 0x0000005a0000780c */ /* 0x040fe20005f21670 */
[----:B------:R-:W-:Y:S01]  /*1f5b0*/  FMUL R191, R191, UR15 ;  /* 0x0000000fbfbf7c20 */ /* 0x000fe20008400000 */
[----:B-1----:R-:W-:Y:S01]  /*1f5c0*/  F2FP.SATFINITE.E4M3.F32.PACK_AB_MERGE_C R5, RZ, R174, RZ ;  /* 0x000000aeff05723e */ /* 0x002fe200048070ff */
        /* <DEDUP_REMOVED lines=9> */
[----:B0-----:R-:W-:Y:S01]  /*1f660*/  F2FP.SATFINITE.E4M3.F32.PACK_AB_MERGE_C R3, RZ, R176, RZ ;  /* 0x000000b0ff03723e */ /* 0x001fe200048070ff */
[----:B------:R-:W-:Y:S01]  /*1f670*/  FMUL R196, R196, UR15 ;  /* 0x0000000fc4c47c20 */ /* 0x000fe20008400000 */
[C---:B------:R-:W-:Y:S01]  /*1f680*/  ISETP.LT.OR P0, PT, R0.reuse, 0x61, !P3 ;  /* 0x000000610000780c */ /* 0x040fe20005f01670 */
[----:B------:R-:W-:Y:S01]  /*1f690*/  FMUL R195, R195, UR15 ;  /* 0x0000000fc3c37c20 */ /* 0x000fe20008400000 */
[----:B------:R-:W-:Y:S01]  /*1f6a0*/  F2FP.SATFINITE.E4M3.F32.PACK_AB_MERGE_C R191, RZ, R191, RZ ;  /* 0x000000bfffbf723e */ /* 0x000fe200048070ff */
[----:B------:R0:W-:Y:S01]  /*1f6b0*/  @!P1 STG.E.U8 desc[UR20][R24.64+0x59], R3 ;  /* 0x0000590318009986 */ /* 0x0001e2000c101114 */
[C---:B------:R-:W-:Y:S01]  /*1f6c0*/  ISETP.LT.OR P1, PT, R0.reuse, 0x62, !P3 ;  /* 0x000000620000780c */ /* 0x040fe20005f21670 */
[----:B------:R-:W-:Y:S01]  /*1f6d0*/  FMUL R197, R197, UR15 ;  /* 0x0000000fc5c57c20 */ /* 0x000fe20008400000 */
[----:B-1----:R-:W-:Y:S01]  /*1f6e0*/  F2FP.SATFINITE.E4M3.F32.PACK_AB_MERGE_C R5, RZ, R178, RZ ;  /* 0x000000b2ff05723e */ /* 0x002fe200048070ff */
[----:B------:R-:W-:Y:S01]  /*1f6f0*/  @!P5 STG.E.U8 desc[UR20][R26.64+0x58], R177 ;  /* 0x000058b11a00d986 */ /* 0x000fe2000c101114 */
[----:B------:R-:W-:Y:S01]  /*1f700*/  ISETP.LT.OR P5, PT, R0, 0x61, !P2 ;  /* 0x000000610000780c */ /* 0x000fe200057a1670 */
        /* <DEDUP_REMOVED lines=13> */
[----:B------:R-:W-:Y:S01]  /*1f7e0*/  ISETP.LT.OR P1, PT, R0, 0x6a, !P3 ;  /* 0x0000006a0000780c */ /* 0x000fe20005f21670 */
[----:B------:R-:W-:Y:S01]  /*1f7f0*/  FMUL R202, R202, UR15 ;  /* 0x0000000fcaca7c20 */ /* 0x000fe20008400000 */
[----:B-1----:R-:W-:Y:S01]  /*1f800*/  F2FP.SATFINITE.E4M3.F32.PACK_AB_MERGE_C R5, RZ, R182, RZ ;  /* 0x000000b6ff05723e */ /* 0x002fe200048070ff */
        /* <DEDUP_REMOVED lines=111> */
[----:B---3--:R-:W-:Y:S01]  /*1ff00*/  FMUL R2, R2, UR15 ;  /* 0x0000000f02027c20 */ /* 0x008fe20008400000 */
        /* <DEDUP_REMOVED lines=8> */
[----:B------:R-:W3:Y:S01]  /*1ff90*/  LDL.LU R38, [R1+0x218] ;  /* 0x0002180001267983 */ /* 0x000ee20000300800 */
[----:B------:R-:W-:-:S03]  /*1ffa0*/  F2FP.SATFINITE.E4M3.F32.PACK_AB_MERGE_C R233, RZ, R233, RZ ;  /* 0x000000e9ffe9723e */ /* 0x000fc600048070ff */
[----:B------:R0:W-:Y:S01]  /*1ffb0*/  @!P1 STG.E.U8 desc[UR20][R24.64+0x99], R3 ;  /* 0x0000990318009986 */ /* 0x0001e2000c101114 */
[C---:B------:R-:W-:Y:S02]  /*1ffc0*/  ISETP.LT.OR P1, PT, R0.reuse, 0xa2, !P3 ;  /* 0x000000a20000780c */ /* 0x040fe40005f21670 */
[----:B-1----:R-:W-:Y:S01]  /*1ffd0*/  F2FP.SATFINITE.E4M3.F32.PACK_AB_MERGE_C R5, RZ, R210, RZ ;  /* 0x000000d2ff05723e */ /* 0x002fe200048070ff */
[----:B------:R-:W-:Y:S01]  /*1ffe0*/  @!P5 STG.E.U8 desc[UR20][R26.64+0x98], R209 ;  /* 0x000098d11a00d986 */ /* 0x000fe2000c101114 */
[----:B------:R-:W-:-:S03]  /*1fff0*/  ISETP.LT.OR P5, PT, R0, 0xa1, !P2 ;  /* 0x000000a10000780c */ /* 0x000fc600057a1670 */
[----:B------:R1:W-:Y:S01]  /*20000*/  @!P6 STG.E.U8 desc[UR20][R26.64+0x99], R5 ;  /* 0x000099051a00e986 */ /* 0x0003e2000c101114 */
[C---:B------:R-:W-:Y:S02]  /*20010*/  ISETP.LT.OR P6, PT, R0.reuse, 0xa2, !P2 ;  /* 0x000000a20000780c */ /* 0x040fe400057c1670 */
[----:B0-----:R-:W-:Y:S01]  /*20020*/  F2FP.SATFINITE.E4M3.F32.PACK_AB_MERGE_C R3, RZ, R212, RZ ;  /* 0x000000d4ff03723e */ /* 0x001fe200048070ff */
[----:B------:R-:W-:Y:S01]  /*20030*/  @!P0 STG.E.U8 desc[UR20][R24.64+0xa0], R211 ;  /* 0x0000a0d318008986 */ /* 0x000fe2000c101114 */
[----:B------:R-:W-:-:S03]  /*20040*/  ISETP.LT.OR P0, PT, R0, 0xa9, !P3 ;  /* 0x000000a90000780c */ /* 0x000fc60005f01670 */
        /* <DEDUP_REMOVED lines=48> */
[----:B------:R-:W3:Y:S04]  /*20350*/  LDL.LU R37, [R1+0x21c] ;  /* 0x00021c0001257983 */ /* 0x000ee80000300800 */
[----:B------:R-:W-:Y:S01]  /*20360*/  @!P1 STG.E.U8 desc[UR20][R24.64+0xc9], R3 ;  /* 0x0000c90318009986 */ /* 0x000fe2000c101114 */
[C---:B------:R-:W-:Y:S02]  /*20370*/  ISETP.LT.OR P1, PT, R0.reuse, 0xd2, !P3 ;  /* 0x000000d20000780c */ /* 0x040fe40005f21670 */
[----:B-1----:R-:W-:Y:S01]  /*20380*/  F2FP.SATFINITE.E4M3.F32.PACK_AB_MERGE_C R5, RZ, R234, RZ ;  /* 0x000000eaff05723e */ /* 0x002fe200048070ff */
[----:B------:R-:W3:Y:S01]  /*20390*/  LDL.LU R36, [R1+0x220] ;  /* 0x0002200001247983 */ /* 0x000ee20000300800 */
[----:B------:R-:W-:Y:S01]  /*203a0*/  F2FP.SATFINITE.E4M3.F32.PACK_AB_MERGE_C R7, RZ, R236, RZ ;  /* 0x000000ecff07723e */ /* 0x000fe200048070ff */
[----:B--2---:R-:W-:Y:S01]  /*203b0*/  FMUL R4, R35, UR15 ;  /* 0x0000000f23047c20 */ /* 0x004fe20008400000 */
[----:B------:R-:W-:Y:S01]  /*203c0*/  F2FP.SATFINITE.E4M3.F32.PACK_AB_MERGE_C R9, RZ, R2, RZ ;  /* 0x00000002ff09723e */ /* 0x000fe200048070ff */
[----:B----4-:R-:W-:Y:S01]  /*203d0*/  FMUL R2, R41, UR15 ;  /* 0x0000000f29027c20 */ /* 0x010fe20008400000 */
[----:B------:R-:W2:Y:S04]  /*203e0*/  LDL.LU R35, [R1+0x224] ;  /* 0x0002240001237983 */ /* 0x000ea80000300800 */
[----:B------:R-:W-:Y:S01]  /*203f0*/  @!P0 STG.E.U8 desc[UR20][R24.64+0xc8], R231 ;  /* 0x0000c8e718008986 */ /* 0x000fe2000c101114 */
[----:B------:R-:W-:-:S03]  /*20400*/  ISETP.LT.OR P0, PT, R0, 0xd1, !P3 ;  /* 0x000000d10000780c */ /* 0x000fc60005f01670 */
[----:B------:R-:W-:Y:S01]  /*20410*/  @!P5 STG.E.U8 desc[UR20][R26.64+0xc8], R233 ;  /* 0x0000c8e91a00d986 */ /* 0x000fe2000c101114 */
[----:B------:R-:W-:-:S03]  /*20420*/  ISETP.LT.OR P5, PT, R0, 0xd1, !P2 ;  /* 0x000000d10000780c */ /* 0x000fc600057a1670 */
[----:B------:R5:W-:Y:S01]  /*20430*/  @!P6 STG.E.U8 desc[UR20][R26.64+0xc9], R5 ;  /* 0x0000c9051a00e986 */ /* 0x000be2000c101114 */
[----:B------:R-:W-:-:S03]  /*20440*/  ISETP.LT.OR P6, PT, R0, 0xd2, !P2 ;  /* 0x000000d20000780c */ /* 0x000fc600057c1670 */
[----:B------:R0:W-:Y:S01]  /*20450*/  @!P1 STG.E.U8 desc[UR20][R24.64+0xd1], R7 ;  /* 0x0000d10718009986 */ /* 0x0001e2000c101114 */
[----:B-----5:R-:W-:-:S03]  /*20460*/  FMUL R5, R33, UR15 ;  /* 0x0000000f21057c20 */ /* 0x020fc60008400000 */
[----:B------:R-:W4:Y:S01]  /*20470*/  LDL.LU R33, [R1+0x228] ;  /* 0x0002280001217983 */ /* 0x000f220000300800 */
[----:B0-----:R-:W-:Y:S01]  /*20480*/  F2FP.SATFINITE.E4M3.F32.PACK_AB_MERGE_C R7, RZ, R2, RZ ;  /* 0x00000002ff07723e */ /* 0x001fe200048070ff */
[----:B------:R-:W-:Y:S02]  /*20490*/  FMUL R2, R32, UR15 ;  /* 0x0000000f20027c20 */ /* 0x000fe40008400000 */
[----:B------:R-:W5:Y:S04]  /*204a0*/  LDL.LU R41, [R1+0x22c] ;  /* 0x00022c0001297983 */ /* 0x000f680000300800 */
[----:B------:R-:W5:Y:S01]  /*204b0*/  LDL.LU R32, [R1+0x230] ;  /* 0x0002300001207983 */ /* 0x000f620000300800 */
[----:B------:R-:W-:Y:S01]  /*204c0*/  F2FP.SATFINITE.E4M3.F32.PACK_AB_MERGE_C R235, RZ, R235, RZ ;  /* 0x000000ebffeb723e */ /* 0x000fe200048070ff */
[----:B------:R-:W-:Y:S01]  /*204d0*/  FMUL R3, R39, UR15 ;  /* 0x0000000f27037c20 */ /* 0x000fe20008400000 */
[----:B------:R-:W-:Y:S01]  /*204e0*/  F2FP.SATFINITE.E4M3.F32.PACK_AB_MERGE_C R237, RZ, R237, RZ ;  /* 0x000000edffed723e */ /* 0x000fe200048070ff */
[----:B------:R-:W5:Y:S04]  /*204f0*/  LDL.LU R39, [R1+0x234] ;  /* 0x0002340001277983 */ /* 0x000f680000300800 */
[----:B------:R-:W-:Y:S01]  /*20500*/  @!P0 STG.E.U8 desc[UR20][R24.64+0xd0], R235 ;  /* 0x0000d0eb18008986 */ /* 0x000fe2000c101114 */
[----:B------:R-:W-:-:S02]  /*20510*/  ISETP.LT.OR P0, PT, R0, 0xd9, !P3 ;  /* 0x000000d90000780c */ /* 0x000fc40005f01670 */
[C---:B------:R-:W-:Y:S01]  /*20520*/  ISETP.LT.OR P1, PT, R0.reuse, 0xda, !P3 ;  /* 0x000000da0000780c */ /* 0x040fe20005f21670 */
[----:B------:R-:W-:Y:S01]  /*20530*/  @!P5 STG.E.U8 desc[UR20][R26.64+0xd0], R237 ;  /* 0x0000d0ed1a00d986 */ /* 0x000fe2000c101114 */
[----:B------:R-:W-:Y:S02]  /*20540*/  ISETP.LT.OR P5, PT, R0, 0xd9, !P2 ;  /* 0x000000d90000780c */ /* 0x000fe400057a1670 */
[----:B------:R-:W-:Y:S01]  /*20550*/  F2FP.SATFINITE.E4M3.F32.PACK_AB_MERGE_C R11, RZ, R3, RZ ;  /* 0x00000003ff0b723e */ /* 0x000fe200048070ff */
[----:B------:R0:W-:Y:S01]  /*20560*/  @!P6 STG.E.U8 desc[UR20][R26.64+0xd1], R9 ;  /* 0x0000d1091a00e986 */ /* 0x0001e2000c101114 */
[----:B------:R-:W-:-:S05]  /*20570*/  F2FP.SATFINITE.E4M3.F32.PACK_AB_MERGE_C R13, RZ, R4, RZ ;  /* 0x00000004ff0d723e */ /* 0x000fca00048070ff */
[----:B------:R1:W-:Y:S01]  /*20580*/  @!P0 STG.E.U8 desc[UR20][R24.64+0xd8], R7 ;  /* 0x0000d80718008986 */ /* 0x0003e2000c101114 */
[----:B0-----:R-:W-:-:S03]  /*20590*/  F2FP.SATFINITE.E4M3.F32.PACK_AB_MERGE_C R9, RZ, R5, RZ ;  /* 0x00000005ff09723e */ /* 0x001fc600048070ff */
[----:B------:R0:W-:Y:S01]  /*205a0*/  @!P1 STG.E.U8 desc[UR20][R24.64+0xd9], R11 ;  /* 0x0000d90b18009986 */ /* 0x0001e2000c101114 */
[----:B-1----:R-:W-:-:S03]  /*205b0*/  F2FP.SATFINITE.E4M3.F32.PACK_AB_MERGE_C R7, RZ, R2, RZ ;  /* 0x00000002ff07723e */ /* 0x002fc600048070ff */
[----:B------:R1:W-:Y:S01]  /*205c0*/  @!P5 STG.E.U8 desc[UR20][R26.64+0xd8], R13 ;  /* 0x0000d80d1a00d986 */ /* 0x0003e2000c101114 */
[----:B---3--:R-:W-:-:S03]  /*205d0*/  FMUL R3, R38, UR15 ;  /* 0x0000000f26037c20 */ /* 0x008fc60008400000 */
[----:B------:R-:W3:Y:S02]  /*205e0*/  LDL.LU R38, [R1+0x238] ;  /* 0x0002380001267983 */ /* 0x000ee40000300800 */
[----:B0-----:R-:W-:Y:S01]  /*205f0*/  F2FP.SATFINITE.E4M3.F32.PACK_AB_MERGE_C R11, RZ, R3, RZ ;  /* 0x00000003ff0b723e */ /* 0x001fe200048070ff */
[----:B------:R-:W-:Y:S02]  /*20600*/  FMUL R4, R37, UR15 ;  /* 0x0000000f25047c20 */ /* 0x000fe40008400000 */
[----:B------:R-:W3:Y:S01]  /*20610*/  LDL.LU R37, [R1+0x23c] ;  /* 0x00023c0001257983 */ /* 0x000ee20000300800 */
[----:B------:R-:W-:-:S03]  /*20620*/  FMUL R5, R36, UR15 ;  /* 0x0000000f24057c20 */ /* 0x000fc60008400000 */
[----:B------:R-:W3:Y:S01]  /*20630*/  LDL.LU R36, [R1+0x240] ;  /* 0x0002400001247983 */ /* 0x000ee20000300800 */
[----:B--2---:R-:W-:-:S03]  /*20640*/  FMUL R2, R35, UR15 ;  /* 0x0000000f23027c20 */ /* 0x004fc60008400000 */
[----:B------:R-:W2:Y:S01]  /*20650*/  LDL.LU R35, [R1+0x244] ;  /* 0x0002440001237983 */ /* 0x000ea20000300800 */
[----:B-1----:R-:W-:Y:S01]  /*20660*/  F2FP.SATFINITE.E4M3.F32.PACK_AB_MERGE_C R13, RZ, R4, RZ ;  /* 0x00000004ff0d723e */ /* 0x002fe200048070ff */
[----:B----4-:R-:W-:Y:S02]  /*20670*/  FMUL R3, R33, UR15 ;  /* 0x0000000f21037c20 */ /* 0x010fe40008400000 */
[----:B------:R-:W4:Y:S01]  /*20680*/  LDL.LU R33, [R1+0x248] ;  /* 0x0002480001217983 */ /* 0x000f220000300800 */
[----:B-----5:R-:W-:-:S03]  /*20690*/  FMUL R4, R32, UR15 ;  /* 0x0000000f20047c20 */ /* 0x020fc60008400000 */
[----:B------:R-:W5:Y:S01]  /*206a0*/  LDL.LU R32, [R1+0x24c] ;  /* 0x00024c0001207983 */ /* 0x000f620000300800 */
[C---:B------:R-:W-:Y:S02]  /*206b0*/  ISETP.LT.OR P6, PT, R0.reuse, 0xda, !P2 ;  /* 0x000000da0000780c */ /* 0x040fe400057c1670 */
[C---:B------:R-:W-:Y:S02]  /*206c0*/  ISETP.LT.OR P5, PT, R0.reuse, 0xe1, !P3 ;  /* 0x000000e10000780c */ /* 0x040fe40005fa1670 */
[C---:B------:R-:W-:Y:S02]  /*206d0*/  ISETP.LT.OR P1, PT, R0.reuse, 0xe2, !P2 ;  /* 0x000000e20000780c */ /* 0x040fe40005721670 */
[----:B------:R-:W-:-:S07]  /*206e0*/  ISETP.LT.OR P0, PT, R0, 0xe1, !P2 ;  /* 0x000000e10000780c */ /* 0x000fce0005701670 */
[----:B------:R0:W-:Y:S01]  /*206f0*/  @!P6 STG.E.U8 desc[UR20][R26.64+0xd9], R9 ;  /* 0x0000d9091a00e986 */ /* 0x0001e2000c101114 */
[----:B------:R-:W-:Y:S02]  /*20700*/  ISETP.LT.OR P6, PT, R0, 0xe2, !P3 ;  /* 0x000000e20000780c */ /* 0x000fe40005fc1670 */
[----:B------:R-:W-:Y:S01]  /*20710*/  F2FP.SATFINITE.E4M3.F32.PACK_AB_MERGE_C R5, RZ, R5, RZ ;  /* 0x00000005ff05723e */ /* 0x000fe200048070ff */
[----:B------:R-:W-:Y:S01]  /*20720*/  @!P5 STG.E.U8 desc[UR20][R24.64+0xe0], R7 ;  /* 0x0000e0071800d986 */ /* 0x000fe2000c101114 */
[----:B0-----:R-:W-:Y:S01]  /*20730*/  F2FP.SATFINITE.E4M3.F32.PACK_AB_MERGE_C R9, RZ, R2, RZ ;  /* 0x00000002ff09723e */ /* 0x001fe200048070ff */
[----:B------:R-:W-:-:S08]  /*20740*/  FMUL R2, R41, UR15 ;  /* 0x0000000f29027c20 */ /* 0x000fd00008400000 */
[----:B------:R-:W-:Y:S01]  /*20750*/  @!P6 STG.E.U8 desc[UR20][R24.64+0xe1], R11 ;  /* 0x0000e10b1800e986 */ /* 0x000fe2000c101114 */
[----:B------:R-:W-:-:S03]  /*20760*/  ISETP.LT.OR P6, PT, R0, 0xe9, !P3 ;  /* 0x000000e90000780c */ /* 0x000fc60005fc1670 */
[----:B------:R0:W-:Y:S04]  /*20770*/  @!P1 STG.E.U8 desc[UR20][R26.64+0xe1], R5 ;  /* 0x0000e1051a009986 */ /* 0x0001e8000c101114 */
[----:B------:R-:W5:Y:S01]  /*20780*/  LDL.LU R41, [R1+0x250] ;  /* 0x0002500001297983 */ /* 0x000f620000300800 */
[----:B------:R-:W-:-:S03]  /*20790*/  ISETP.LT.OR P5, PT, R0, 0xea, !P2 ;  /* 0x000000ea0000780c */ /* 0x000fc600057a1670 */
[----:B------:R1:W-:Y:S01]  /*207a0*/  @!P0 STG.E.U8 desc[UR20][R26.64+0xe0], R13 ;  /* 0x0000e00d1a008986 */ /* 0x0003e2000c101114 */
[----:B0-----:R-:W-:Y:S01]  /*207b0*/  F2FP.SATFINITE.E4M3.F32.PACK_AB_MERGE_C R5, RZ, R2, RZ ;  /* 0x00000002ff05723e */ /* 0x001fe200048070ff */
[----:B------:R-:W-:Y:S02]  /*207c0*/  FMUL R2, R39, UR15 ;  /* 0x0000000f27027c20 */ /* 0x000fe40008400000 */
[----:B------:R-:W5:Y:S01]  /*207d0*/  LDL.LU R39, [R1+0x254] ;  /* 0x0002540001277983 */ /* 0x000f620000300800 */
[----:B------:R-:W-:Y:S02]  /*207e0*/  ISETP.LT.OR P0, PT, R0, 0xea, !P3 ;  /* 0x000000ea0000780c */ /* 0x000fe40005f01670 */
[----:B------:R-:W-:Y:S02]  /*207f0*/  F2FP.SATFINITE.E4M3.F32.PACK_AB_MERGE_C R7, RZ, R3, RZ ;  /* 0x00000003ff07723e */ /* 0x000fe400048070ff */
[----:B------:R-:W-:Y:S02]  /*20800*/  F2FP.SATFINITE.E4M3.F32.PACK_AB_MERGE_C R11, RZ, R4, RZ ;  /* 0x00000004ff0b723e */ /* 0x000fe400048070ff */
[----:B-1----:R-:W-:Y:S01]  /*20810*/  F2FP.SATFINITE.E4M3.F32.PACK_AB_MERGE_C R13, RZ, R2, RZ ;  /* 0x00000002ff0d723e */ /* 0x002fe200048070ff */
[----:B------:R-:W-:Y:S06]  /*20820*/  @!P6 STG.E.U8 desc[UR20][R24.64+0xe8], R9 ;  /* 0x0000e8091800e986 */ /* 0x000fec000c101114 */
[----:B------:R0:W-:Y:S04]  /*20830*/  @!P0 STG.E.U8 desc[UR20][R24.64+0xe9], R7 ;  /* 0x0000e90718008986 */ /* 0x0001e8000c101114 */
[----:B------:R1:W-:Y:S01]  /*20840*/  @!P5 STG.E.U8 desc[UR20][R26.64+0xe9], R11 ;  /* 0x0000e90b1a00d986 */ /* 0x0003e2000c101114 */
[----:B---3--:R-:W-:-:S03]  /*20850*/  FMUL R3, R38, UR15 ;  /* 0x0000000f26037c20 */ /* 0x008fc60008400000 */
[----:B------:R-:W3:Y:S02]  /*20860*/  LDL.LU R38, [R1+0x258] ;  /* 0x0002580001267983 */ /* 0x000ee40000300800 */
[----:B0-----:R-:W-:Y:S01]  /*20870*/  F2FP.SATFINITE.E4M3.F32.PACK_AB_MERGE_C R7, RZ, R3, RZ ;  /* 0x00000003ff07723e */ /* 0x001fe200048070ff */
[----:B------:R-:W-:Y:S02]  /*20880*/  FMUL R4, R37, UR15 ;  /* 0x0000000f25047c20 */ /* 0x000fe40008400000 */
[----:B------:R-:W3:Y:S01]  /*20890*/  LDL.LU R37, [R1+0x25c] ;  /* 0x00025c0001257983 */ /* 0x000ee20000300800 */
[----:B------:R-:W-:-:S03]  /*208a0*/  FMUL R2, R36, UR15 ;  /* 0x0000000f24027c20 */ /* 0x000fc60008400000 */
[----:B------:R-:W3:Y:S02]  /*208b0*/  LDL.LU R36, [R1+0x260] ;  /* 0x0002600001247983 */ /* 0x000ee40000300800 */
[----:B------:R-:W-:Y:S01]  /*208c0*/  F2FP.SATFINITE.E4M3.F32.PACK_AB_MERGE_C R9, RZ, R2, RZ ;  /* 0x00000002ff09723e */ /* 0x000fe200048070ff */
[----:B--2---:R-:W-:Y:S02]  /*208d0*/  FMUL R2, R35, UR15 ;  /* 0x0000000f23027c20 */ /* 0x004fe40008400000 */
[----:B------:R-:W2:Y:S03]  /*208e0*/  LDL.LU R35, [R1+0x264] ;  /* 0x0002640001237983 */ /* 0x000ea60000300800 */
        /* <DEDUP_REMOVED lines=10> */
[----:B------:R-:W-:-:S03]  /*20990*/  ISETP.LT.OR P1, PT, R0, 0xf1, !P2 ;  /* 0x000000f10000780c */ /* 0x000fc60005721670 */
[----:B------:R1:W-:Y:S01]  /*209a0*/  @!P6 STG.E.U8 desc[UR20][R24.64+0xf0], R13 ;  /* 0x0000f00d1800e986 */ /* 0x0003e2000c101114 */
[----:B------:R-:W-:-:S03]  /*209b0*/  ISETP.LT.OR P6, PT, R0, 0xf9, !P3 ;  /* 0x000000f90000780c */ /* 0x000fc60005fc1670 */
[----:B------:R1:W-:Y:S01]  /*209c0*/  @!P0 STG.E.U8 desc[UR20][R24.64+0xf1], R7 ;  /* 0x0000f10718008986 */ /* 0x0003e2000c101114 */
[----:B------:R-:W-:Y:S02]  /*209d0*/  ISETP.LT.OR P3, PT, R0, 0xfa, !P3 ;  /* 0x000000fa0000780c */ /* 0x000fe40005f61670 */
[----:B0-----:R-:W-:Y:S02]  /*209e0*/  F2FP.SATFINITE.E4M3.F32.PACK_AB_MERGE_C R5, RZ, R4, RZ ;  /* 0x00000004ff05723e */ /* 0x001fe400048070ff */
[----:B-1----:R-:W-:Y:S02]  /*209f0*/  F2FP.SATFINITE.E4M3.F32.PACK_AB_MERGE_C R13, RZ, R3, RZ ;  /* 0x00000003ff0d723e */ /* 0x002fe400048070ff */
[----:B------:R-:W-:Y:S01]  /*20a00*/  F2FP.SATFINITE.E4M3.F32.PACK_AB_MERGE_C R7, RZ, R2, RZ ;  /* 0x00000002ff07723e */ /* 0x000fe200048070ff */
[----:B------:R-:W-:Y:S02]  /*20a10*/  FMUL R2, R41, UR15 ;  /* 0x0000000f29027c20 */ /* 0x000fe40008400000 */
[----:B------:R-:W5:Y:S04]  /*20a20*/  LDL.LU R41, [R1+0x270] ;  /* 0x0002700001297983 */ /* 0x000f680000300800 */
[----:B------:R0:W-:Y:S01]  /*20a30*/  @!P5 STG.E.U8 desc[UR20][R26.64+0xf1], R9 ;  /* 0x0000f1091a00d986 */ /* 0x0001e2000c101114 */
[----:B------:R-:W-:-:S03]  /*20a40*/  FMUL R3, R39, UR15 ;  /* 0x0000000f27037c20 */ /* 0x000fc60008400000 */
[----:B------:R-:W5:Y:S01]  /*20a50*/  LDL.LU R39, [R1+0x274] ;  /* 0x0002740001277983 */ /* 0x000f620000300800 */
[----:B------:R-:W-:-:S03]  /*20a60*/  ISETP.LT.OR P5, PT, R0, 0xf9, !P2 ;  /* 0x000000f90000780c */ /* 0x000fc600057a1670 */
[----:B------:R-:W-:Y:S01]  /*20a70*/  @!P1 STG.E.U8 desc[UR20][R26.64+0xf0], R5 ;  /* 0x0000f0051a009986 */ /* 0x000fe2000c101114 */
[----:B0-----:R-:W-:-:S03]  /*20a80*/  F2FP.SATFINITE.E4M3.F32.PACK_AB_MERGE_C R9, RZ, R2, RZ ;  /* 0x00000002ff09723e */ /* 0x001fc600048070ff */
[----:B------:R0:W-:Y:S04]  /*20a90*/  @!P6 STG.E.U8 desc[UR20][R24.64+0xf8], R11 ;  /* 0x0000f80b1800e986 */ /* 0x0001e8000c101114 */
[----:B------:R1:W-:Y:S01]  /*20aa0*/  @!P3 STG.E.U8 desc[UR20][R24.64+0xf9], R13 ;  /* 0x0000f90d1800b986 */ /* 0x0003e2000c101114 */
[----:B0-----:R-:W-:-:S03]  /*20ab0*/  F2FP.SATFINITE.E4M3.F32.PACK_AB_MERGE_C R11, RZ, R3, RZ ;  /* 0x00000003ff0b723e */ /* 0x001fc600048070ff */
[----:B------:R0:W-:Y:S01]  /*20ac0*/  @!P5 STG.E.U8 desc[UR20][R26.64+0xf8], R7 ;  /* 0x0000f8071a00d986 */ /* 0x0001e2000c101114 */
[----:B---3--:R-:W-:-:S03]  /*20ad0*/  FMUL R4, R38, UR15 ;  /* 0x0000000f26047c20 */ /* 0x008fc60008400000 */
[----:B------:R-:W3:Y:S02]  /*20ae0*/  LDL.LU R38, [R1+0x278] ;  /* 0x0002780001267983 */ /* 0x000ee40000300800 */
[----:B-1----:R-:W-:Y:S01]  /*20af0*/  F2FP.SATFINITE.E4M3.F32.PACK_AB_MERGE_C R13, RZ, R4, RZ ;  /* 0x00000004ff0d723e */ /* 0x002fe200048070ff */
[----:B------:R-:W-:Y:S02]  /*20b00*/  FMUL R5, R37, UR15 ;  /* 0x0000000f25057c20 */ /* 0x000fe40008400000 */
[----:B------:R-:W3:Y:S01]  /*20b10*/  LDL.LU R37, [R1+0x27c] ;  /* 0x00027c0001257983 */ /* 0x000ee20000300800 */
[----:B------:R-:W-:-:S03]  /*20b20*/  FMUL R2, R36, UR15 ;  /* 0x0000000f24027c20 */ /* 0x000fc60008400000 */
[----:B------:R-:W3:Y:S01]  /*20b30*/  LDL.LU R36, [R1+0x280] ;  /* 0x0002800001247983 */ /* 0x000ee20000300800 */
[----:B--2---:R-:W-:-:S03]  /*20b40*/  FMUL R3, R35, UR15 ;  /* 0x0000000f23037c20 */ /* 0x004fc60008400000 */
[----:B------:R-:W2:Y:S01]  /*20b50*/  LDL.LU R35, [R1+0x284] ;  /* 0x0002840001237983 */ /* 0x000ea20000300800 */
[----:B0-----:R-:W-:Y:S01]  /*20b60*/  F2FP.SATFINITE.E4M3.F32.PACK_AB_MERGE_C R7, RZ, R2, RZ ;  /* 0x00000002ff07723e */ /* 0x001fe200048070ff */
[----:B----4-:R-:W-:Y:S02]  /*20b70*/  FMUL R4, R33, UR15 ;  /* 0x0000000f21047c20 */ /* 0x010fe40008400000 */
[----:B------:R-:W4:Y:S01]  /*20b80*/  LDL.LU R33, [R1+0x288] ;  /* 0x0002880001217983 */ /* 0x000f220000300800 */
[----:B-----5:R-:W-:-:S03]  /*20b90*/  FMUL R2, R32, UR15 ;  /* 0x0000000f20027c20 */ /* 0x020fc60008400000 */
[----:B------:R-:W5:Y:S01]  /*20ba0*/  LDL.LU R32, [R1+0x28c] ;  /* 0x00028c0001207983 */ /* 0x000f620000300800 */
[----:B------:R-:W-:Y:S02]  /*20bb0*/  ISETP.GE.AND P1, PT, R34, 0x81, PT ;  /* 0x000000812200780c */ /* 0x000fe40003f26270 */
[C---:B------:R-:W-:Y:S02]  /*20bc0*/  ISETP.LT.OR P2, PT, R0.reuse, 0xfa, !P2 ;  /* 0x000000fa0000780c */ /* 0x040fe40005741670 */
[C---:B------:R-:W-:Y:S02]  /*20bd0*/  ISETP.LT.OR P6, PT, R0.reuse, 0x1, !P1 ;  /* 0x000000010000780c */ /* 0x040fe40004fc1670 */
[----:B------:R-:W-:Y:S02]  /*20be0*/  ISETP.LT.OR P3, PT, R0, 0x2, !P1 ;  /* 0x000000020000780c */ /* 0x000fe40004f61670 */
[----:B------:R-:W-:-:S07]  /*20bf0*/  ISETP.GE.AND P0, PT, R34, 0x89, PT ;  /* 0x000000892200780c */ /* 0x000fce0003f06270 */
[----:B------:R0:W-:Y:S04]  /*20c00*/  @!P2 STG.E.U8 desc[UR20][R26.64+0xf9], R9 ;  /* 0x0000f9091a00a986 */ /* 0x0001e8000c101114 */
[----:B------:R-:W-:Y:S01]  /*20c10*/  @!P6 STG.E.U8 desc[UR20][R30.64], R11 ;  /* 0x0000000b1e00e986 */ /* 0x000fe2000c101114 */
[C---:B------:R-:W-:Y:S02]  /*20c20*/  ISETP.LT.OR P6, PT, R0.reuse, 0x2, !P0 ;  /* 0x000000020000780c */ /* 0x040fe400047c1670 */
[C---:B------:R-:W-:Y:S01]  /*20c30*/  ISETP.LT.OR P5, PT, R0.reuse, 0x1, !P0 ;  /* 0x000000010000780c */ /* 0x040fe200047a1670 */
[----:B------:R1:W-:Y:S01]  /*20c40*/  @!P3 STG.E.U8 desc[UR20][R30.64+0x1], R13 ;  /* 0x0000010d1e00b986 */ /* 0x0003e2000c101114 */
[----:B------:R-:W-:Y:S02]  /*20c50*/  ISETP.LT.OR P2, PT, R0, 0xa, !P1 ;  /* 0x0000000a0000780c */ /* 0x000fe40004f41670 */
[----:B0-----:R-:W-:-:S02]  /*20c60*/  F2FP.SATFINITE.E4M3.F32.PACK_AB_MERGE_C R9, RZ, R3, RZ ;  /* 0x00000003ff09723e */ /* 0x001fc400048070ff */
[----:B------:R-:W-:Y:S01]  /*20c70*/  ISETP.LT.OR P3, PT, R0, 0x9, !P1 ;  /* 0x000000090000780c */ /* 0x000fe20004f61670 */
[----:B------:R-:W-:Y:S01]  /*20c80*/  FMUL R3, R41, UR15 ;  /* 0x0000000f29037c20 */ /* 0x000fe20008400000 */
[----:B-1----:R-:W-:Y:S01]  /*20c90*/  F2FP.SATFINITE.E4M3.F32.PACK_AB_MERGE_C R13, RZ, R2, RZ ;  /* 0x00000002ff0d723e */ /* 0x002fe200048070ff */
[----:B------:R-:W5:Y:S01]  /*20ca0*/  LDL.LU R41, [R1+0x290] ;  /* 0x0002900001297983 */ /* 0x000f620000300800 */
[----:B------:R-:W-:Y:S02]  /*20cb0*/  F2FP.SATFINITE.E4M3.F32.PACK_AB_MERGE_C R5, RZ, R5, RZ ;  /* 0x00000005ff05723e */ /* 0x000fe400048070ff */
[----:B------:R-:W-:Y:S01]  /*20cc0*/  F2FP.SATFINITE.E4M3.F32.PACK_AB_MERGE_C R11, RZ, R4, RZ ;  /* 0x00000004ff0b723e */ /* 0x000fe200048070ff */
[----:B------:R0:W-:Y:S01]  /*20cd0*/  @!P6 STG.E.U8 desc[UR20][R28.64+0x1], R7 ;  /* 0x000001071c00e986 */ /* 0x0001e2000c101114 */
[----:B------:R-:W-:-:S03]  /*20ce0*/  FMUL R2, R39, UR15 ;  /* 0x0000000f27027c20 */ /* 0x000fc60008400000 */
[----:B------:R-:W5:Y:S01]  /*20cf0*/  LDL.LU R39, [R1+0x294] ;  /* 0x0002940001277983 */ /* 0x000f620000300800 */
[----:B------:R-:W-:Y:S02]  /*20d00*/  ISETP.LT.OR P6, PT, R0, 0xa, !P0 ;  /* 0x0000000a0000780c */ /* 0x000fe400047c1670 */
[----:B0-----:R-:W-:Y:S01]  /*20d10*/  F2FP.SATFINITE.E4M3.F32.PACK_AB_MERGE_C R7, RZ, R2, RZ ;  /* 0x00000002ff07723e */ /* 0x001fe200048070ff */
[----:B------:R0:W-:Y:S04]  /*20d20*/  @!P5 STG.E.U8 desc[UR20][R28.64], R5 ;  /* 0x000000051c00d986 */ /* 0x0001e8000c101114 */
[----:B------:R-:W-:Y:S04]  /*20d30*/  @!P2 STG.E.U8 desc[UR20][R30.64+0x9], R11 ;  /* 0x0000090b1e00a986 */ /* 0x000fe8000c101114 */
[----:B------:R1:W-:Y:S01]  /*20d40*/  @!P3 STG.E.U8 desc[UR20][R30.64+0x8], R9 ;  /* 0x000008091e00b986 */ /* 0x0003e2000c101114 */
[----:B0-----:R-:W-:-:S05]  /*20d50*/  F2FP.SATFINITE.E4M3.F32.PACK_AB_MERGE_C R5, RZ, R3, RZ ;  /* 0x00000003ff05723e */ /* 0x001fca00048070ff */
[----:B------:R5:W-:Y:S01]  /*20d60*/  @!P6 STG.E.U8 desc[UR20][R28.64+0x9], R5 ;  /* 0x000009051c00e986 */ /* 0x000be2000c101114 */
[----:B---3--:R-:W-:-:S03]  /*20d70*/  FMUL R4, R38, UR15 ;  /* 0x0000000f26047c20 */ /* 0x008fc60008400000 */
[----:B------:R-:W3:Y:S02]  /*20d80*/  LDL.LU R38, [R1+0x298] ;  /* 0x0002980001267983 */ /* 0x000ee40000300800 */
[----:B-1----:R-:W-:Y:S01]  /*20d90*/  F2FP.SATFINITE.E4M3.F32.PACK_AB_MERGE_C R9, RZ, R4, RZ ;  /* 0x00000004ff09723e */ /* 0x002fe200048070ff */
[----:B------:R-:W-:Y:S02]  /*20da0*/  FMUL R2, R37, UR15 ;  /* 0x0000000f25027c20 */ /* 0x000fe40008400000 */
[----:B------:R-:W3:Y:S03]  /*20db0*/  LDL.LU R37, [R1+0x29c] ;  /* 0x00029c0001257983 */ /* 0x000ee60000300800 */
[----:B------:R-:W-:Y:S01]  /*20dc0*/  F2FP.SATFINITE.E4M3.F32.PACK_AB_MERGE_C R11, RZ, R2, RZ ;  /* 0x00000002ff0b723e */ /* 0x000fe200048070ff */
[----:B------:R-:W-:Y:S02]  /*20dd0*/  FMUL R2, R36, UR15 ;  /* 0x0000000f24027c20 */ /* 0x000fe40008400000 */
[----:B------:R-:W3:Y:S01]  /*20de0*/  LDL.LU R36, [R1+0x2a0] ;  /* 0x0002a00001247983 */ /* 0x000ee20000300800 */
[----:B--2---:R-:W-:-:S03]  /*20df0*/  FMUL R3, R35, UR15 ;  /* 0x0000000f23037c20 */ /* 0x004fc60008400000 */
[----:B------:R-:W2:Y:S01]  /*20e00*/  LDL.LU R35, [R1+0x2a4] ;  /* 0x0002a40001237983 */ /* 0x000ea20000300800 */
[----:B----4-:R-:W-:-:S03]  /*20e10*/  FMUL R4, R33, UR15 ;  /* 0x0000000f21047c20 */ /* 0x010fc60008400000 */
[----:B------:R-:W4:Y:S01]  /*20e20*/  LDL.LU R33, [R1+0x2a8] ;  /* 0x0002a80001217983 */ /* 0x000f220000300800 */
[----:B-----5:R-:W-:-:S03]  /*20e30*/  FMUL R5, R32, UR15 ;  /* 0x0000000f20057c20 */ /* 0x020fc60008400000 */
[----:B------:R-:W5:Y:S01]  /*20e40*/  LDL.LU R32, [R1+0x2ac] ;  /* 0x0002ac0001207983 */ /* 0x000f620000300800 */
[C---:B------:R-:W-:Y:S02]  /*20e50*/  ISETP.LT.OR P5, PT, R0.reuse, 0x9, !P0 ;  /* 0x000000090000780c */ /* 0x040fe400047a1670 */
[C---:B------:R-:W-:Y:S02]  /*20e60*/  ISETP.LT.OR P3, PT, R0.reuse, 0x11, !P1 ;  /* 0x000000110000780c */ /* 0x040fe40004f61670 */
[C---:B------:R-:W-:Y:S02]  /*20e70*/  ISETP.LT.OR P2, PT, R0.reuse, 0x12, !P1 ;  /* 0x000000120000780c */ /* 0x040fe40004f41670 */
[----:B------:R-:W-:-:S07]  /*20e80*/  ISETP.LT.OR P6, PT, R0, 0x12, !P0 ;  /* 0x000000120000780c */ /* 0x000fce00047c1670 */
[----:B------:R-:W-:Y:S01]  /*20e90*/  @!P5 STG.E.U8 desc[UR20][R28.64+0x8], R13 ;  /* 0x0000080d1c00d986 */ /* 0x000fe2000c101114 */
[----:B------:R-:W-:-:S03]  /*20ea0*/  ISETP.LT.OR P5, PT, R0, 0x11, !P0 ;  /* 0x000000110000780c */ /* 0x000fc600047a1670 */
[----:B------:R0:W-:Y:S01]  /*20eb0*/  @!P3 STG.E.U8 desc[UR20][R30.64+0x10], R7 ;  /* 0x000010071e00b986 */ /* 0x0001e2000c101114 */
[----:B------:R-:W-:-:S03]  /*20ec0*/  ISETP.LT.OR P3, PT, R0, 0x19, !P1 ;  /* 0x000000190000780c */ /* 0x000fc60004f61670 */
[----:B------:R1:W-:Y:S01]  /*20ed0*/  @!P2 STG.E.U8 desc[UR20][R30.64+0x11], R9 ;  /* 0x000011091e00a986 */ /* 0x0003e2000c101114 */
[----:B------:R-:W-:Y:S02]  /*20ee0*/  ISETP.LT.OR P2, PT, R0, 0x1a, !P1 ;  /* 0x0000001a0000780c */ /* 0x000fe40004f41670 */
[----:B0-----:R-:W-:Y:S02]  /*20ef0*/  F2FP.SATFINITE.E4M3.F32.PACK_AB_MERGE_C R7, RZ, R2, RZ ;  /* 0x00000002ff07723e */ /* 0x001fe400048070ff */
[----:B-1----:R-:W-:Y:S01]  /*20f00*/  F2FP.SATFINITE.E4M3.F32.PACK_AB_MERGE_C R9, RZ, R3, RZ ;  /* 0x00000003ff09723e */ /* 0x002fe200048070ff */
[----:B------:R-:W-:Y:S02]  /*20f10*/  FMUL R2, R41, UR15 ;  /* 0x0000000f29027c20 */ /* 0x000fe40008400000 */
[----:B------:R-:W5:Y:S01]  /*20f20*/  LDL.LU R41, [R1+0x2b0] ;  /* 0x0002b00001297983 */ /* 0x000f620000300800 */
[----:B------:R-:W-:-:S03]  /*20f30*/  F2FP.SATFINITE.E4M3.F32.PACK_AB_MERGE_C R13, RZ, R4, RZ ;  /* 0x00000004ff0d723e */ /* 0x000fc600048070ff */
[----:B------:R0:W-:Y:S01]  /*20f40*/  @!P6 STG.E.U8 desc[UR20][R28.64+0x11], R7 ;  /* 0x000011071c00e986 */ /* 0x0001e2000c101114 */
[----:B------:R-:W-:-:S03]  /*20f50*/  FMUL R3, R39, UR15 ;  /* 0x0000000f27037c20 */ /* 0x000fc60008400000 */
[----:B------:R-:W5:Y:S01]  /*20f60*/  LDL.LU R39, [R1+0x2b4] ;  /* 0x0002b40001277983 */ /* 0x000f620000300800 */
[----:B------:R-:W-:Y:S02]  /*20f70*/  ISETP.LT.OR P6, PT, R0, 0x1a, !P0 ;  /* 0x0000001a0000780c */ /* 0x000fe400047c1670 */
[----:B0-----:R-:W-:Y:S01]  /*20f80*/  F2FP.SATFINITE.E4M3.F32.PACK_AB_MERGE_C R7, RZ, R2, RZ ;  /* 0x00000002ff07723e */ /* 0x001fe200048070ff */
[----:B------:R-:W-:Y:S04]  /*20f90*/  @!P5 STG.E.U8 desc[UR20][R28.64+0x10], R11 ;  /* 0x0000100b1c00d986 */ /* 0x000fe8000c101114 */
[----:B------:R0:W-:Y:S04]  /*20fa0*/  @!P3 STG.E.U8 desc[UR20][R30.64+0x18], R9 ;  /* 0x000018091e00b986 */ /* 0x0001e8000c101114 */
[----:B------:R1:W-:Y:S01]  /*20fb0*/  @!P2 STG.E.U8 desc[UR20][R30.64+0x19], R13 ;  /* 0x0000190d1e00a986 */ /* 0x0003e2000c101114 */
[----:B0-----:R-:W-:-:S03]  /*20fc0*/  F2FP.SATFINITE.E4M3.F32.PACK_AB_MERGE_C R9, RZ, R3, RZ ;  /* 0x00000003ff09723e */ /* 0x001fc600048070ff */
[----:B------:R0:W-:Y:S01]  /*20fd0*/  @!P6 STG.E.U8 desc[UR20][R28.64+0x19], R7 ;  /* 0x000019071c00e986 */ /* 0x0001e2000c101114 */
[----:B---3--:R-:W-:-:S03]  /*20fe0*/  FMUL R4, R38, UR15 ;  /* 0x0000000f26047c20 */ /* 0x008fc60008400000 */
[----:B------:R-:W3:Y:S02]  /*20ff0*/  LDL.LU R38, [R1+0x2b8] ;  /* 0x0002b80001267983 */ /* 0x000ee40000300800 */
[----:B------:R-:W-:Y:S01]  /*21000*/  F2FP.SATFINITE.E4M3.F32.PACK_AB_MERGE_C R11, RZ, R4, RZ ;  /* 0x00000004ff0b723e */ /* 0x000fe200048070ff */
[----:B------:R-:W-:Y:S02]  /*21010*/  FMUL R2, R37, UR15 ;  /* 0x0000000f25027c20 */ /* 0x000fe40008400000 */
[----:B------:R-:W3:Y:S03]  /*21020*/  LDL.LU R37, [R1+0x2bc] ;  /* 0x0002bc0001257983 */ /* 0x000ee60000300800 */
[----:B-1----:R-:W-:Y:S01]  /*21030*/  F2FP.SATFINITE.E4M3.F32.PACK_AB_MERGE_C R13, RZ, R2, RZ ;  /* 0x00000002ff0d723e */ /* 0x002fe200048070ff */
[----:B------:R-:W-:Y:S02]  /*21040*/  FMUL R3, R36, UR15 ;  /* 0x0000000f24037c20 */ /* 0x000fe40008400000 */
[----:B------:R-:W3:Y:S01]  /*21050*/  LDL.LU R36, [R1+0x2c0] ;  /* 0x0002c00001247983 */ /* 0x000ee20000300800 */
[----:B--2---:R-:W-:-:S03]  /*21060*/  FMUL R2, R35, UR15 ;  /* 0x0000000f23027c20 */ /* 0x004fc60008400000 */
[----:B------:R-:W2:Y:S02]  /*21070*/  LDL.LU R35, [R1+0x2c4] ;  /* 0x0002c40001237983 */ /* 0x000ea40000300800 */
[----:B0-----:R-:W-:Y:S01]  /*21080*/  F2FP.SATFINITE.E4M3.F32.PACK_AB_MERGE_C R7, RZ, R2, RZ ;  /* 0x00000002ff07723e */ /* 0x001fe200048070ff */
[----:B----4-:R-:W-:Y:S02]  /*21090*/  FMUL R4, R33, UR15 ;  /* 0x0000000f21047c20 */ /* 0x010fe40008400000 */
[----:B------:R-:W4:Y:S01]  /*210a0*/  LDL.LU R33, [R1+0x2c8] ;  /* 0x0002c80001217983 */ /* 0x000f220000300800 */
[----:B-----5:R-:W-:-:S03]  /*210b0*/  FMUL R2, R32, UR15 ;  /* 0x0000000f20027c20 */ /* 0x020fc60008400000 */
[----:B------:R-:W5:Y:S01]  /*210c0*/  LDL.LU R32, [R1+0x2cc] ;  /* 0x0002cc0001207983 */ /* 0x000f620000300800 */
[C---:B------:R-:W-:Y:S02]  /*210d0*/  ISETP.LT.OR P5, PT, R0.reuse, 0x19, !P0 ;  /* 0x000000190000780c */ /* 0x040fe400047a1670 */
[C---:B------:R-:W-:Y:S02]  /*210e0*/  ISETP.LT.OR P3, PT, R0.reuse, 0x21, !P1 ;  /* 0x000000210000780c */ /* 0x040fe40004f61670 */
[C---:B------:R-:W-:Y:S02]  /*210f0*/  ISETP.LT.OR P2, PT, R0.reuse, 0x22, !P1 ;  /* 0x000000220000780c */ /* 0x040fe40004f41670 */
[----:B------:R-:W-:Y:S02]  /*21100*/  F2FP.SATFINITE.E4M3.F32.PACK_AB_MERGE_C R5, RZ, R5, RZ ;  /* 0x00000005ff05723e */ /* 0x000fe400048070ff */
[----:B------:R-:W-:-:S05]  /*21110*/  ISETP.LT.OR P6, PT, R0, 0x22, !P0 ;  /* 0x000000220000780c */ /* 0x000fca00047c1670 */
[----:B------:R0:W-:Y:S01]  /*21120*/  @!P5 STG.E.U8 desc[UR20][R28.64+0x18], R5 ;  /* 0x000018051c00d986 */ /* 0x0001e2000c101114 */
[----:B------:R-:W-:-:S03]  /*21130*/  ISETP.LT.OR P5, PT, R0, 0x21, !P0 ;  /* 0x000000210000780c */ /* 0x000fc600047a1670 */
[----:B------:R-:W-:Y:S01]  /*21140*/  @!P3 STG.E.U8 desc[UR20][R30.64+0x20], R9 ;  /* 0x000020091e00b986 */ /* 0x000fe2000c101114 */
        /* <DEDUP_REMOVED lines=8> */
[----:B------:R-:W-:Y:S01]  /*211d0*/  @!P6 STG.E.U8 desc[UR20][R28.64+0x21], R5 ;  /* 0x000021051c00e986 */ /* 0x000fe2000c101114 */
[----:B------:R-:W-:-:S03]  /*211e0*/  FMUL R3, R39, UR15 ;  /* 0x0000000f27037c20 */ /* 0x000fc60008400000 */
[----:B------:R-:W5:Y:S01]  /*211f0*/  LDL.LU R39, [R1+0x2d4] ;  /* 0x0002d40001277983 */ /* 0x000f620000300800 */
[----:B------:R-:W-:-:S03]  /*21200*/  ISETP.LT.OR P6, PT, R0, 0x2a, !P0 ;  /* 0x0000002a0000780c */ /* 0x000fc600047c1670 */
[----:B------:R-:W-:Y:S04]  /*21210*/  @!P5 STG.E.U8 desc[UR20][R28.64+0x20], R13 ;  /* 0x0000200d1c00d986 */ /* 0x000fe8000c101114 */
[----:B------:R0:W-:Y:S04]  /*21220*/  @!P3 STG.E.U8 desc[UR20][R30.64+0x28], R7 ;  /* 0x000028071e00b986 */ /* 0x0001e8000c101114 */
[----:B------:R1:W-:Y:S01]  /*21230*/  @!P2 STG.E.U8 desc[UR20][R30.64+0x29], R9 ;  /* 0x000029091e00a986 */ /* 0x0003e2000c101114 */
[----:B0-----:R-:W-:Y:S02]  /*21240*/  F2FP.SATFINITE.E4M3.F32.PACK_AB_MERGE_C R7, RZ, R2, RZ ;  /* 0x00000002ff07723e */ /* 0x001fe400048070ff */
[----:B-1----:R-:W-:-:S03]  /*21250*/  F2FP.SATFINITE.E4M3.F32.PACK_AB_MERGE_C R9, RZ, R3, RZ ;  /* 0x00000003ff09723e */ /* 0x002fc600048070ff */
[----:B------:R0:W-:Y:S01]  /*21260*/  @!P6 STG.E.U8 desc[UR20][R28.64+0x29], R7 ;  /* 0x000029071c00e986 */ /* 0x0001e2000c101114 */
[----:B---3--:R-:W-:-:S03]  /*21270*/  FMUL R4, R38, UR15 ;  /* 0x0000000f26047c20 */ /* 0x008fc60008400000 */
[----:B------:R-:W3:Y:S02]  /*21280*/  LDL.LU R38, [R1+0x2d8] ;  /* 0x0002d80001267983 */ /* 0x000ee40000300800 */
[----:B------:R-:W-:Y:S01]  /*21290*/  F2FP.SATFINITE.E4M3.F32.PACK_AB_MERGE_C R13, RZ, R4, RZ ;  /* 0x00000004ff0d723e */ /* 0x000fe200048070ff */
        /* <DEDUP_REMOVED lines=21> */
[----:B------:R-:W-:Y:S02]  /*213f0*/  F2FP.SATFINITE.E4M3.F32.PACK_AB_MERGE_C R5, RZ, R5, RZ ;  /* 0x00000005ff05723e */ /* 0x000fe400048070ff */
        /* <DEDUP_REMOVED lines=204> */
[----:B------:R-:W-:Y:S01]  /*220c0*/  F2FP.SATFINITE.E4M3.F32.PACK_AB_MERGE_C R9, RZ, R4, RZ ;  /* 0x00000004ff09723e */ /* 0x000fe200048070ff */
[----:B------:R-:W-:-:S02]  /*220d0*/  FMUL R3, R39, UR15 ;  /* 0x0000000f27037c20 */ /* 0x000fc40008400000 */
[----:B------:R-:W5:Y:S04]  /*220e0*/  LDL.LU R39, [R1+0x394] ;  /* 0x0003940001277983 */ /* 0x000f680000300800 */
[----:B------:R-:W-:Y:S04]  /*220f0*/  @!P6 STG.E.U8 desc[UR20][R28.64+0x81], R5 ;  /* 0x000081051c00e986 */ /* 0x000fe8000c101114 */
[----:B------:R-:W-:Y:S04]  /*22100*/  @!P5 STG.E.U8 desc[UR20][R28.64+0x80], R13 ;  /* 0x0000800d1c00d986 */ /* 0x000fe8000c101114 */
[----:B------:R0:W-:Y:S04]  /*22110*/  @!P3 STG.E.U8 desc[UR20][R30.64+0x88], R7 ;  /* 0x000088071e00b986 */ /* 0x0001e8000c101114 */
[----:B------:R1:W-:Y:S01]  /*22120*/  @!P2 STG.E.U8 desc[UR20][R30.64+0x89], R9 ;  /* 0x000089091e00a986 */ /* 0x0003e2000c101114 */
[----:B0-----:R-:W-:-:S02]  /*22130*/  F2FP.SATFINITE.E4M3.F32.PACK_AB_MERGE_C R7, RZ, R2, RZ ;  /* 0x00000002ff07723e */ /* 0x001fc400048070ff */
[----:B-1----:R-:W-:Y:S01]  /*22140*/  F2FP.SATFINITE.E4M3.F32.PACK_AB_MERGE_C R9, RZ, R3, RZ ;  /* 0x00000003ff09723e */ /* 0x002fe200048070ff */
[----:B---3--:R-:W-:Y:S02]  /*22150*/  FMUL R4, R38, UR15 ;  /* 0x0000000f26047c20 */ /* 0x008fe40008400000 */
[----:B------:R-:W3:Y:S03]  /*22160*/  LDL.LU R38, [R1+0x398] ;  /* 0x0003980001267983 */ /* 0x000ee60000300800 */
[----:B------:R-:W-:Y:S01]  /*22170*/  F2FP.SATFINITE.E4M3.F32.PACK_AB_MERGE_C R13, RZ, R4, RZ ;  /* 0x00000004ff0d723e */ /* 0x000fe200048070ff */
[----:B------:R-:W-:Y:S02]  /*22180*/  FMUL R5, R37, UR15 ;  /* 0x0000000f25057c20 */ /* 0x000fe40008400000 */
[----:B------:R-:W3:Y:S01]  /*22190*/  LDL.LU R37, [R1+0x39c] ;  /* 0x00039c0001257983 */ /* 0x000ee20000300800 */
[----:B------:R-:W-:-:S03]  /*221a0*/  FMUL R2, R36, UR15 ;  /* 0x0000000f24027c20 */ /* 0x000fc60008400000 */
[----:B------:R-:W3:Y:S01]  /*221b0*/  LDL.LU R36, [R1+0x3a0] ;  /* 0x0003a00001247983 */ /* 0x000ee20000300800 */
[----:B--2---:R-:W-:-:S03]  /*221c0*/  FMUL R3, R35, UR15 ;  /* 0x0000000f23037c20 */ /* 0x004fc60008400000 */
[----:B------:R-:W2:Y:S01]  /*221d0*/  LDL.LU R35, [R1+0x3a4] ;  /* 0x0003a40001237983 */ /* 0x000ea20000300800 */
[----:B------:R-:W-:Y:S01]  /*221e0*/  F2FP.SATFINITE.E4M3.F32.PACK_AB_MERGE_C R15, RZ, R5, RZ ;  /* 0x00000005ff0f723e */ /* 0x000fe200048070ff */
        /* <DEDUP_REMOVED lines=10> */
[----:B------:R-:W-:Y:S01]  /*22290*/  @!P5 STG.E.U8 desc[UR20][R28.64+0x88], R11 ;  /* 0x0000880b1c00d986 */ /* 0x000fe2000c101114 */
[----:B------:R-:W-:-:S03]  /*222a0*/  ISETP.LT.OR P5, PT, R0, 0x91, !P0 ;  /* 0x000000910000780c */ /* 0x000fc600047a1670 */
[----:B------:R1:W-:Y:S01]  /*222b0*/  @!P3 STG.E.U8 desc[UR20][R30.64+0x90], R9 ;  /* 0x000090091e00b986 */ /* 0x0003e2000c101114 */
[C---:B------:R-:W-:Y:S02]  /*222c0*/  ISETP.LT.OR P3, PT, R0.reuse, 0x99, !P1 ;  /* 0x000000990000780c */ /* 0x040fe40004f61670 */
[----:B0-----:R-:W-:Y:S01]  /*222d0*/  F2FP.SATFINITE.E4M3.F32.PACK_AB_MERGE_C R7, RZ, R2, RZ ;  /* 0x00000002ff07723e */ /* 0x001fe200048070ff */
[----:B------:R-:W-:Y:S01]  /*222e0*/  @!P2 STG.E.U8 desc[UR20][R30.64+0x91], R13 ;  /* 0x0000910d1e00a986 */ /* 0x000fe2000c101114 */
[----:B------:R-:W-:Y:S02]  /*222f0*/  ISETP.LT.OR P2, PT, R0, 0x9a, !P1 ;  /* 0x0000009a0000780c */ /* 0x000fe40004f41670 */
        /* <DEDUP_REMOVED lines=86> */
[----:B------:R-:W-:Y:S01]  /*22860*/  FMUL R2, R39, UR15 ;  /* 0x0000000f27027c20 */ /* 0x000fe20008400000 */
[----:B------:R-:W-:Y:S02]  /*22870*/  ISETP.LT.OR P6, PT, R0, 0xba, !P0 ;  /* 0x000000ba0000780c */ /* 0x000fe400047c1670 */
[----:B------:R-:W5:Y:S02]  /*22880*/  LDL.LU R39, [R1+0x3f4] ;  /* 0x0003f40001277983 */ /* 0x000f640000300800 */
[----:B0-----:R-:W-:Y:S02]  /*22890*/  F2FP.SATFINITE.E4M3.F32.PACK_AB_MERGE_C R7, RZ, R2, RZ ;  /* 0x00000002ff07723e */ /* 0x001fe400048070ff */
        /* <DEDUP_REMOVED lines=28> */
[C---:B------:R-:W-:Y:S02]  /*22a60*/  ISETP.LT.OR P2, PT, R0.reuse, 0xca, !P1 ;  /* 0x000000ca0000780c */ /* 0x040fe40004f41670 */
[----:B0-----:R-:W-:Y:S02]  /*22a70*/  F2FP.SATFINITE.E4M3.F32.PACK_AB_MERGE_C R7, RZ, R2, RZ ;  /* 0x00000002ff07723e */ /* 0x001fe400048070ff */
[----:B-1----:R-:W-:Y:S01]  /*22a80*/  F2FP.SATFINITE.E4M3.F32.PACK_AB_MERGE_C R9, RZ, R3, RZ ;  /* 0x00000003ff09723e */ /* 0x002fe200048070ff */
[----:B------:R-:W-:Y:S02]  /*22a90*/  FMUL R2, R41, UR15 ;  /* 0x0000000f29027c20 */ /* 0x000fe40008400000 */
[----:B------:R0:W-:Y:S01]  /*22aa0*/  @!P6 STG.E.U8 desc[UR20][R28.64+0xc1], R7 ;  /* 0x0000c1071c00e986 */ /* 0x0001e2000c101114 */
[----:B------:R-:W-:-:S03]  /*22ab0*/  ISETP.LT.OR P6, PT, R0, 0xca, !P0 ;  /* 0x000000ca0000780c */ /* 0x000fc600047c1670 */
[----:B------:R-:W5:Y:S01]  /*22ac0*/  LDL.LU R41, [R1+0x410] ;  /* 0x0004100001297983 */ /* 0x000f620000300800 */
[----:B------:R-:W-:Y:S01]  /*22ad0*/  F2FP.SATFINITE.E4M3.F32.PACK_AB_MERGE_C R13, RZ, R4, RZ ;  /* 0x00000004ff0d723e */ /* 0x000fe200048070ff */
[----:B------:R-:W-:Y:S02]  /*22ae0*/  FMUL R3, R39, UR15 ;  /* 0x0000000f27037c20 */ /* 0x000fe40008400000 */
[----:B------:R-:W5:Y:S01]  /*22af0*/  LDL.LU R39, [R1+0x414] ;  /* 0x0004140001277983 */ /* 0x000f620000300800 */
[----:B0-----:R-:W-:-:S03]  /*22b00*/  F2FP.SATFINITE.E4M3.F32.PACK_AB_MERGE_C R7, RZ, R2, RZ ;  /* 0x00000002ff07723e */ /* 0x001fc600048070ff */
        /* <DEDUP_REMOVED lines=21> */
[C---:B------:R-:W-:Y:S01]  /*22c60*/  ISETP.LT.OR P3, PT, R0.reuse, 0xd1, !P1 ;  /* 0x000000d10000780c */ /* 0x040fe20004f61670 */
[----:B------:R-:W5:Y:S01]  /*22c70*/  LDL.LU R42, [R1+0x430] ;  /* 0x00043000012a7983 */ /* 0x000f620000300800 */
[C---:B------:R-:W-:Y:S02]  /*22c80*/  ISETP.LT.OR P2, PT, R0.reuse, 0xd2, !P1 ;  /* 0x000000d20000780c */ /* 0x040fe40004f41670 */
[----:B------:R-:W-:Y:S02]  /*22c90*/  ISETP.LT.OR P6, PT, R0, 0xd2, !P0 ;  /* 0x000000d20000780c */ /* 0x000fe400047c1670 */
[----:B------:R-:W-:-:S05]  /*22ca0*/  F2FP.SATFINITE.E4M3.F32.PACK_AB_MERGE_C R5, RZ, R5, RZ ;  /* 0x00000005ff05723e */ /* 0x000fca00048070ff */
[----:B------:R0:W-:Y:S01]  /*22cb0*/  @!P5 STG.E.U8 desc[UR20][R28.64+0xc8], R5 ;  /* 0x0000c8051c00d986 */ /* 0x0001e2000c101114 */
[----:B------:R-:W-:-:S03]  /*22cc0*/  ISETP.LT.OR P5, PT, R0, 0xd1, !P0 ;  /* 0x000000d10000780c */ /* 0x000fc600047a1670 */
[----:B------:R-:W-:Y:S01]  /*22cd0*/  @!P3 STG.E.U8 desc[UR20][R30.64+0xd0], R9 ;  /* 0x0000d0091e00b986 */ /* 0x000fe2000c101114 */
[----:B------:R-:W-:-:S03]  /*22ce0*/  ISETP.LT.OR P3, PT, R0, 0xd9, !P1 ;  /* 0x000000d90000780c */ /* 0x000fc60004f61670 */
[----:B------:R1:W-:Y:S01]  /*22cf0*/  @!P2 STG.E.U8 desc[UR20][R30.64+0xd1], R11 ;  /* 0x0000d10b1e00a986 */ /* 0x0003e2000c101114 */
[----:B0-----:R-:W-:Y:S02]  /*22d00*/  F2FP.SATFINITE.E4M3.F32.PACK_AB_MERGE_C R5, RZ, R3, RZ ;  /* 0x00000003ff05723e */ /* 0x001fe400048070ff */
[----:B------:R-:W-:-:S03]  /*22d10*/  ISETP.LT.OR P2, PT, R0, 0xda, !P1 ;  /* 0x000000da0000780c */ /* 0x000fc60004f41670 */
[----:B------:R-:W-:Y:S01]  /*22d20*/  @!P6 STG.E.U8 desc[UR20][R28.64+0xd1], R5 ;  /* 0x0000d1051c00e986 */ /* 0x000fe2000c101114 */
[----:B-1----:R-:W-:Y:S02]  /*22d30*/  F2FP.SATFINITE.E4M3.F32.PACK_AB_MERGE_C R11, RZ, R2, RZ ;  /* 0x00000002ff0b723e */ /* 0x002fe400048070ff */
[----:B------:R-:W-:Y:S01]  /*22d40*/  ISETP.LT.OR P6, PT, R0, 0xda, !P0 ;  /* 0x000000da0000780c */ /* 0x000fe200047c1670 */
[----:B------:R-:W-:Y:S02]  /*22d50*/  FMUL R2, R41, UR15 ;  /* 0x0000000f29027c20 */ /* 0x000fe40008400000 */
[----:B------:R-:W5:Y:S01]  /*22d60*/  LDL.LU R41, [R1+0x434] ;  /* 0x0004340001297983 */ /* 0x000f620000300800 */
[----:B------:R-:W-:-:S03]  /*22d70*/  FMUL R3, R39, UR15 ;  /* 0x0000000f27037c20 */ /* 0x000fc60008400000 */
[----:B------:R-:W5:Y:S01]  /*22d80*/  LDL.LU R39, [R1+0x438] ;  /* 0x0004380001277983 */ /* 0x000f620000300800 */
[----:B------:R-:W-:-:S03]  /*22d90*/  F2FP.SATFINITE.E4M3.F32.PACK_AB_MERGE_C R9, RZ, R4, RZ ;  /* 0x00000004ff09723e */ /* 0x000fc600048070ff */
        /* <DEDUP_REMOVED lines=12> */
[----:B------:R-:W3:Y:S02]  /*22e60*/  LDL.LU R36, [R1+0x444] ;  /* 0x0004440001247983 */ /* 0x000ee40000300800 */
[----:B0-----:R-:W-:Y:S01]  /*22e70*/  F2FP.SATFINITE.E4M3.F32.PACK_AB_MERGE_C R7, RZ, R2, RZ ;  /* 0x00000002ff07723e */ /* 0x001fe200048070ff */
[----:B--2---:R-:W-:Y:S02]  /*22e80*/  FMUL R3, R35, UR15 ;  /* 0x0000000f23037c20 */ /* 0x004fe40008400000 */
        /* <DEDUP_REMOVED lines=15> */
[----:B------:R-:W-:Y:S02]  /*22f80*/  F2FP.SATFINITE.E4M3.F32.PACK_AB_MERGE_C R5, RZ, R5, RZ ;  /* 0x00000005ff05723e */ /* 0x000fe400048070ff */
[----:B0-----:R-:W-:Y:S01]  /*22f90*/  F2FP.SATFINITE.E4M3.F32.PACK_AB_MERGE_C R11, RZ, R4, RZ ;  /* 0x00000004ff0b723e */ /* 0x001fe200048070ff */
[----:B------:R0:W-:Y:S01]  /*22fa0*/  @!P6 STG.E.U8 desc[UR20][R28.64+0xe1], R7 ;  /* 0x0000e1071c00e986 */ /* 0x0001e2000c101114 */
[C---:B------:R-:W-:Y:S02]  /*22fb0*/  ISETP.LT.OR P6, PT, R0.reuse, 0xea, !P0 ;  /* 0x000000ea0000780c */ /* 0x040fe400047c1670 */
[----:B-1----:R-:W-:Y:S01]  /*22fc0*/  F2FP.SATFINITE.E4M3.F32.PACK_AB_MERGE_C R9, RZ, R3, RZ ;  /* 0x00000003ff09723e */ /* 0x002fe200048070ff */
[----:B------:R1:W-:Y:S01]  /*22fd0*/  @!P5 STG.E.U8 desc[UR20][R28.64+0xe0], R5 ;  /* 0x0000e0051c00d986 */ /* 0x0003e2000c101114 */
[----:B------:R-:W-:-:S03]  /*22fe0*/  ISETP.LT.OR P5, PT, R0, 0xe9, !P0 ;  /* 0x000000e90000780c */ /* 0x000fc600047a1670 */
[----:B------:R-:W-:Y:S01]  /*22ff0*/  @!P2 STG.E.U8 desc[UR20][R30.64+0xe9], R11 ;  /* 0x0000e90b1e00a986 */ /* 0x000fe2000c101114 */
[----:B------:R-:W-:Y:S01]  /*23000*/  ISETP.LT.OR P2, PT, R0, 0xf2, !P1 ;  /* 0x000000f20000780c */ /* 0x000fe20004f41670 */
[----:B------:R-:W-:Y:S02]  /*23010*/  FMUL R3, R42, UR15 ;  /* 0x0000000f2a037c20 */ /* 0x000fe40008400000 */
[----:B------:R3:W-:Y:S01]  /*23020*/  @!P3 STG.E.U8 desc[UR20][R30.64+0xe8], R9 ;  /* 0x0000e8091e00b986 */ /* 0x0007e2000c101114 */
[----:B------:R-:W-:Y:S01]  /*23030*/  ISETP.LT.OR P3, PT, R0, 0xf1, !P1 ;  /* 0x000000f10000780c */ /* 0x000fe20004f61670 */
[----:B------:R-:W-:Y:S01]  /*23040*/  FMUL R4, R39, UR15 ;  /* 0x0000000f27047c20 */ /* 0x000fe20008400000 */
[----:B------:R-:W-:Y:S01]  /*23050*/  F2FP.SATFINITE.E4M3.F32.PACK_AB_MERGE_C R13, RZ, R2, RZ ;  /* 0x00000002ff0d723e */ /* 0x000fe200048070ff */
[----:B------:R-:W-:Y:S01]  /*23060*/  FMUL R2, R41, UR15 ;  /* 0x0000000f29027c20 */ /* 0x000fe20008400000 */
[----:B------:R-:W-:Y:S02]  /*23070*/  F2FP.SATFINITE.E4M3.F32.PACK_AB_MERGE_C R3, RZ, R3, RZ ;  /* 0x00000003ff03723e */ /* 0x000fe400048070ff */
[----:B0-----:R-:W-:-:S02]  /*23080*/  F2FP.SATFINITE.E4M3.F32.PACK_AB_MERGE_C R7, RZ, R4, RZ ;  /* 0x00000004ff07723e */ /* 0x001fc400048070ff */
[----:B-1----:R-:W-:Y:S01]  /*23090*/  F2FP.SATFINITE.E4M3.F32.PACK_AB_MERGE_C R5, RZ, R2, RZ ;  /* 0x00000002ff05723e */ /* 0x002fe200048070ff */
[----:B------:R-:W-:Y:S01]  /*230a0*/  @!P5 STG.E.U8 desc[UR20][R28.64+0xe8], R13 ;  /* 0x0000e80d1c00d986 */ /* 0x000fe2000c101114 */
[----:B------:R-:W-:-:S03]  /*230b0*/  ISETP.LT.OR P5, PT, R0, 0xf1, !P0 ;  /* 0x000000f10000780c */ /* 0x000fc600047a1670 */
[----:B------:R-:W-:Y:S01]  /*230c0*/  @!P6 STG.E.U8 desc[UR20][R28.64+0xe9], R3 ;  /* 0x0000e9031c00e986 */ /* 0x000fe2000c101114 */
[----:B------:R-:W-:-:S03]  /*230d0*/  ISETP.LT.OR P6, PT, R0, 0xf2, !P0 ;  /* 0x000000f20000780c */ /* 0x000fc600047c1670 */
[----:B------:R0:W-:Y:S01]  /*230e0*/  @!P2 STG.E.U8 desc[UR20][R30.64+0xf1], R7 ;  /* 0x0000f1071e00a986 */ /* 0x0001e2000c101114 */
[C---:B------:R-:W-:Y:S02]  /*230f0*/  ISETP.LT.OR P2, PT, R0.reuse, 0xf9, !P1 ;  /* 0x000000f90000780c */ /* 0x040fe40004f41670 */
[C---:B------:R-:W-:Y:S01]  /*23100*/  ISETP.LT.OR P1, PT, R0.reuse, 0xfa, !P1 ;  /* 0x000000fa0000780c */ /* 0x040fe20004f21670 */
[----:B------:R5:W-:Y:S01]  /*23110*/  @!P3 STG.E.U8 desc[UR20][R30.64+0xf0], R5 ;  /* 0x0000f0051e00b986 */ /* 0x000be2000c101114 */
[C---:B------:R-:W-:Y:S02]  /*23120*/  ISETP.LT.OR P3, PT, R0.reuse, 0xf9, !P0 ;  /* 0x000000f90000780c */ /* 0x040fe40004761670 */
[----:B------:R-:W-:Y:S01]  /*23130*/  ISETP.LT.OR P0, PT, R0, 0xfa, !P0 ;  /* 0x000000fa0000780c */ /* 0x000fe20004701670 */
[----:B---3--:R-:W-:-:S05]  /*23140*/  FMUL R2, R38, UR15 ;  /* 0x0000000f26027c20 */ /* 0x008fca0008400000 */
[----:B------:R-:W-:-:S05]  /*23150*/  F2FP.SATFINITE.E4M3.F32.PACK_AB_MERGE_C R9, RZ, R2, RZ ;  /* 0x00000002ff09723e */ /* 0x000fca00048070ff */
[----:B------:R1:W-:Y:S01]  /*23160*/  @!P5 STG.E.U8 desc[UR20][R28.64+0xf0], R9 ;  /* 0x0000f0091c00d986 */ /* 0x0003e2000c101114 */
[----:B------:R-:W-:Y:S01]  /*23170*/  FMUL R0, R37, UR15 ;  /* 0x0000000f25007c20 */ /* 0x000fe20008400000 */
[----:B------:R-:W-:-:S04]  /*23180*/  FMUL R2, R36, UR15 ;  /* 0x0000000f24027c20 */ /* 0x000fc80008400000 */
[----:B0-----:R-:W-:Y:S01]  /*23190*/  F2FP.SATFINITE.E4M3.F32.PACK_AB_MERGE_C R7, RZ, R0, RZ ;  /* 0x00000000ff07723e */ /* 0x001fe200048070ff */
[----:B--2---:R-:W-:Y:S01]  /*231a0*/  FMUL R3, R35, UR15 ;  /* 0x0000000f23037c20 */ /* 0x004fe20008400000 */
[----:B------:R-:W-:-:S04]  /*231b0*/  F2FP.SATFINITE.E4M3.F32.PACK_AB_MERGE_C R11, RZ, R2, RZ ;  /* 0x00000002ff0b723e */ /* 0x000fc800048070ff */
[----:B------:R-:W-:Y:S01]  /*231c0*/  F2FP.SATFINITE.E4M3.F32.PACK_AB_MERGE_C R3, RZ, R3, RZ ;  /* 0x00000003ff03723e */ /* 0x000fe200048070ff */
[----:B------:R1:W-:Y:S04]  /*231d0*/  @!P6 STG.E.U8 desc[UR20][R28.64+0xf1], R7 ;  /* 0x0000f1071c00e986 */ /* 0x0003e8000c101114 */
[----:B------:R1:W-:Y:S04]  /*231e0*/  @!P2 STG.E.U8 desc[UR20][R30.64+0xf8], R11 ;  /* 0x0000f80b1e00a986 */ /* 0x0003e8000c101114 */
[----:B------:R1:W-:Y:S01]  /*231f0*/  @!P1 STG.E.U8 desc[UR20][R30.64+0xf9], R3 ;  /* 0x0000f9031e009986 */ /* 0x0003e2000c101114 */
[----:B----4-:R-:W-:Y:S01]  /*23200*/  FMUL R4, R33, UR15 ;  /* 0x0000000f21047c20 */ /* 0x010fe20008400000 */
[----:B-----5:R-:W-:-:S04]  /*23210*/  FMUL R5, R32, UR15 ;  /* 0x0000000f20057c20 */ /* 0x020fc80008400000 */
[----:B------:R-:W-:Y:S02]  /*23220*/  F2FP.SATFINITE.E4M3.F32.PACK_AB_MERGE_C R13, RZ, R4, RZ ;  /* 0x00000004ff0d723e */ /* 0x000fe400048070ff */
[----:B------:R-:W-:-:S03]  /*23230*/  F2FP.SATFINITE.E4M3.F32.PACK_AB_MERGE_C R5, RZ, R5, RZ ;  /* 0x00000005ff05723e */ /* 0x000fc600048070ff */
[----:B------:R1:W-:Y:S04]  /*23240*/  @!P3 STG.E.U8 desc[UR20][R28.64+0xf8], R13 ;  /* 0x0000f80d1c00b986 */ /* 0x0003e8000c101114 */
[----:B------:R1:W-:Y:S02]  /*23250*/  @!P0 STG.E.U8 desc[UR20][R28.64+0xf9], R5 ;  /* 0x0000f9051c008986 */ /* 0x0003e4000c101114 */
.L_x_545:
[----:B------:R-:W-:Y:S05]  /*23260*/  BSYNC B0 ;  /* 0x0000000000007941 */ /* 0x000fea0003800000 */
.L_x_31:
[----:B-12---:R-:W2:Y:S04]  /*23270*/  LDL.LU R3, [R1+0x454] ;  /* 0x0004540001037983 */ /* 0x006ea80000300800 */
[----:B------:R-:W2:Y:S01]  /*23280*/  LDL.LU R2, [R1+0x458] ;  /* 0x0004580001027983 */ /* 0x000ea20000300800 */
[----:B------:R-:W-:Y:S01]  /*23290*/  ULDC UR6, c[0x0][0xc] ;  /* 0x0000030000067ab9 */ /* 0x000fe20000000800 */
[----:B------:R-:W-:Y:S01]  /*232a0*/  ULDC UR7, c[0x0][0x10] ;  /* 0x0000040000077ab9 */ /* 0x000fe20000000800 */
[----:B---34-:R-:W2:Y:S01]  /*232b0*/  LDC R5, c[0x0][0x14] ;  /* 0x00000500ff057b82 */ /* 0x018ea20000000800 */
[----:B------:R-:W-:Y:S01]  /*232c0*/  UIMAD.WIDE.U32 UR6, UR6, UR7, URZ ;  /* 0x00000007060672a5 */ /* 0x000fe2000f8e003f */
[----:B-----5:R-:W-:Y:S01]  /*232d0*/  PRMT R0, RZ, 0x7610, R0 ;  /* 0x00007610ff007816 */ /* 0x020fe20000000000 */
[----:B------:R-:W-:-:S04]  /*232e0*/  UMOV UR10, 0xffffffff ;  /* 0xffffffff000a7882 */ /* 0x000fc80000000000 */
[----:B--2---:R-:W-:-:S04]  /*232f0*/  IMAD.WIDE.U32 R2, R5, UR6, R2 ;  /* 0x0000000605027c25 */ /* 0x004fc8000f8e0002 */
[----:B------:R-:W-:Y:S01]  /*23300*/  IMAD R5, R5, UR7, RZ ;  /* 0x0000000705057c24 */ /* 0x000fe2000f8e02ff */
[----:B------:R-:W-:Y:S01]  /*23310*/  ULDC.64 UR6, c[0x0][0x650] ;  /* 0x0001940000067ab9 */ /* 0x000fe20000000a00 */
[----:B------:R-:W-:Y:S01]  /*23320*/  IMAD.MOV.U32 R11, RZ, RZ, R2 ;  /* 0x000000ffff0b7224 */ /* 0x000fe200078e0002 */
[----:B------:R-:W-:Y:S01]  /*23330*/  ISETP.GE.U32.AND P0, PT, R2, UR6, PT ;  /* 0x0000000602007c0c */ /* 0x000fe2000bf06070 */
[----:B------:R-:W-:Y:S02]  /*23340*/  IMAD.IADD R13, R3, 0x1, R5 ;  /* 0x00000001030d7824 */ /* 0x000fe400078e0205 */
[----:B------:R-:W-:-:S03]  /*23350*/  IMAD.MOV.U32 R2, RZ, RZ, -0x1 ;  /* 0xffffffffff027424 */ /* 0x000fc600078e00ff */
[----:B------:R1:W-:Y:S01]  /*23360*/  STL [R1+0x454], R13 ;  /* 0x0004540d01007387 */ /* 0x0003e20000100800 */
[----:B------:R-:W-:-:S03]  /*23370*/  ISETP.GE.U32.AND.EX P0, PT, R13, UR7, PT, P0 ;  /* 0x000000070d007c0c */ /* 0x000fc6000bf06100 */
[----:B------:R1:W-:Y:S04]  /*23380*/  STL [R1+0x458], R11 ;  /* 0x0004580b01007387 */ /* 0x0003e80000100800 */
[----:B------:R1:W-:Y:S06]  /*23390*/  STL [R1+0x45c], R2 ;  /* 0x00045c0201007387 */ /* 0x0003ec0000100800 */
[----:B------:R-:W-:Y:S05]  /*233a0*/  @P0 BRA `(.L_x_546) ;  /* 0x0000000400740947 */ /* 0x000fea0003800000 */
[----:B------:R-:W2:Y:S01]  /*233b0*/  S2R R8, SR_CTAID.X ;  /* 0x0000000000087919 */ /* 0x000ea20000002500 */
[----:B------:R-:W-:Y:S01]  /*233c0*/  ULDC.64 UR18, c[0x0][0x628] ;  /* 0x00018a0000127ab9 */ /* 0x000fe20000000a00 */
[----:B------:R-:W3:Y:S01]  /*233d0*/  LDC R9, c[0x0][0x144] ;  /* 0x00005100ff097b82 */ /* 0x000ee20000000800 */
[----:B------:R-:W-:Y:S01]  /*233e0*/  ULDC UR6, c[0x0][0x150] ;  /* 0x0000540000067ab9 */ /* 0x000fe20000000800 */
[----:B------:R-:W4:Y:S01]  /*233f0*/  S2R R12, SR_CTAID.Y ;  /* 0x00000000000c7919 */ /* 0x000f220000002600 */
[----:B------:R-:W-:Y:S01]  /*23400*/  ISETP.NE.U32.AND P0, PT, RZ, UR18, PT ;  /* 0x00000012ff007c0c */ /* 0x000fe2000bf05070 */
[----:B------:R-:W-:Y:S01]  /*23410*/  ULDC UR14, c[0x0][0x630] ;  /* 0x00018c00000e7ab9 */ /* 0x000fe20000000800 */
[----:B------:R-:W-:Y:S02]  /*23420*/  R2UR UR16, R11 ;  /* 0x000000000b1072ca */ /* 0x000fe400000e0000 */
[----:B------:R-:W-:Y:S01]  /*23430*/  ISETP.NE.AND.EX P0, PT, RZ, UR19, PT, P0 ;  /* 0x00000013ff007c0c */ /* 0x000fe2000bf05300 */
[----:B0-----:R-:W0:Y:S01]  /*23440*/  LDC.64 R6, c[0x0][0x620] ;  /* 0x00018800ff067b82 */ /* 0x001e220000000a00 */
[----:B------:R-:W-:-:S02]  /*23450*/  R2UR UR17, R13 ;  /* 0x000000000d1172ca */ /* 0x000fc400000e0000 */
[----:B--2---:R-:W-:-:S05]  /*23460*/  I2FP.F32.U32 R0, R8 ;  /* 0x0000000800007245 */ /* 0x004fca0000201000 */
[----:B------:R-:W-:-:S06]  /*23470*/  FMUL R0, R0, UR6 ;  /* 0x0000000600007c20 */ /* 0x000fcc0008400000 */
[----:B------:R-:W2:Y:S01]  /*23480*/  F2I.U32.TRUNC.NTZ R0, R0 ;  /* 0x0000000000007305 */ /* 0x000ea2000020f000 */
[----:B----4-:R-:W-:Y:S05]  /*23490*/  @!P0 BRA `(.L_x_547) ;  /* 0x0000000000308947 */ /* 0x010fea0003800000 */
        /* <DEDUP_REMOVED lines=12> */
.L_x_547:
[----:B------:R-:W-:Y:S01]  /*23560*/  USHF.R.U64 UR10, UR16, UR14, UR17 ;  /* 0x0000000e100a7299 */ /* 0x000fe20008001211 */
[----:B------:R-:W4:Y:S01]  /*23570*/  LDC.64 R20, c[0x0][0x640] ;  /* 0x00019000ff147b82 */ /* 0x000f220000000a00 */
[----:B------:R-:W-:Y:S01]  /*23580*/  USHF.R.U32.HI UR6, URZ, UR14, UR17 ;  /* 0x0000000e3f067299 */ /* 0x000fe20008011611 */
[----:B--2---:R-:W-:Y:S02]  /*23590*/  IMAD.MOV R10, RZ, RZ, -R0 ;  /* 0x000000ffff0a7224 */ /* 0x004fe400078e0a00 */
[----:B-1----:R-:W-:Y:S01]  /*235a0*/  IMAD.MOV.U32 R2, RZ, RZ, R11 ;  /* 0x000000ffff027224 */ /* 0x002fe200078e000b */
[----:B------:R-:W-:Y:S01]  /*235b0*/  IADD3 R5, P0, RZ, -UR10, RZ ;  /* 0x8000000aff057c10 */ /* 0x000fe2000ff1e0ff */
[----:B---3--:R-:W-:Y:S02]  /*235c0*/  IMAD R17, R9, R10, R8 ;  /* 0x0000000a09117224 */ /* 0x008fe400078e0208 */
[----:B------:R-:W1:Y:S02]  /*235d0*/  LDC R4, c[0x0][0x618] ;  /* 0x00018600ff047b82 */ /* 0x000e640000000800 */
[----:B------:R-:W-:Y:S01]  /*235e0*/  IMAD.X R3, RZ, RZ, ~UR6, P0 ;  /* 0x80000006ff037e24 */ /* 0x000fe200080e06ff */
[----:B------:R-:W-:-:S03]  /*235f0*/  ULDC UR6, c[0x0][0x154] ;  /* 0x0000550000067ab9 */ /* 0x000fc60000000800 */
[-C--:B0-----:R-:W-:Y:S02]  /*23600*/  IMAD R0, R3, R6.reuse, RZ ;  /* 0x0000000603007224 */ /* 0x081fe400078e02ff */
[----:B------:R-:W0:Y:S01]  /*23610*/  LDC R14, c[0x0][0x608] ;  /* 0x00018200ff0e7b82 */ /* 0x000e220000000800 */
[----:B------:R-:W-:Y:S02]  /*23620*/  IMAD.MOV.U32 R3, RZ, RZ, R13 ;  /* 0x000000ffff037224 */ /* 0x000fe400078e000d */
[----:B------:R-:W-:-:S05]  /*23630*/  IMAD.WIDE.U32 R2, R5, R6, R2 ;  /* 0x0000000605027225 */ /* 0x000fca00078e0002 */
[----:B------:R-:W2:Y:S01]  /*23640*/  LDC R18, c[0x0][0x658] ;  /* 0x00019600ff127b82 */ /* 0x000ea20000000800 */
[----:B------:R-:W-:Y:S01]  /*23650*/  IMAD R5, R5, R7, R0 ;  /* 0x0000000705057224 */ /* 0x000fe200078e0200 */
[----:B------:R-:W-:Y:S01]  /*23660*/  I2FP.F32.U32 R0, R12 ;  /* 0x0000000c00007245 */ /* 0x000fe20000201000 */
[----:B------:R-:W-:Y:S01]  /*23670*/  IMAD.MOV.U32 R7, RZ, RZ, 0x1 ;  /* 0x00000001ff077424 */ /* 0x000fe200078e00ff */
[----:B----4-:R-:W-:Y:S01]  /*23680*/  ISETP.NE.U32.AND P0, PT, R20, RZ, PT ;  /* 0x000000ff1400720c */ /* 0x010fe20003f05070 */
[----:B------:R-:W-:Y:S02]  /*23690*/  IMAD.IADD R3, R3, 0x1, R5 ;  /* 0x0000000103037824 */ /* 0x000fe400078e0205 */
[----:B------:R-:W-:Y:S01]  /*236a0*/  FMUL R0, R0, UR6 ;  /* 0x0000000600007c20 */ /* 0x000fe20008400000 */
[----:B------:R-:W3:Y:S01]  /*236b0*/  LDC R15, c[0x0][0x148] ;  /* 0x00005200ff0f7b82 */ /* 0x000ee20000000800 */
[----:B------:R-:W-:Y:S01]  /*236c0*/  ISETP.NE.AND.EX P0, PT, R21, RZ, PT, P0 ;  /* 0x000000ff1500720c */ /* 0x000fe20003f05300 */
[----:B------:R-:W-:Y:S01]  /*236d0*/  IMAD.MOV.U32 R5, RZ, RZ, -0x1 ;  /* 0xffffffffff057424 */ /* 0x000fe200078e00ff */
[-CC-:B-1----:R-:W-:Y:S01]  /*236e0*/  SHF.R.U64 R10, R2, R4.reuse, R3.reuse ;  /* 0x00000004020a7219 */ /* 0x182fe20000001203 */
[----:B------:R1:W4:Y:S01]  /*236f0*/  F2I.U32.TRUNC.NTZ R13, R0 ;  /* 0x00000000000d7305 */ /* 0x000322000020f000 */
[----:B------:R-:W-:-:S03]  /*23700*/  SHF.R.U32.HI R3, RZ, R4, R3 ;  /* 0x00000004ff037219 */ /* 0x000fc60000011603 */
[----:B------:R-:W1:Y:S01]  /*23710*/  LDC R16, c[0x0][0x600] ;  /* 0x00018000ff107b82 */ /* 0x000e620000000800 */
[-CC-:B0-----:R-:W-:Y:S02]  /*23720*/  SHF.R.U64 R8, R10, R14.reuse, R3.reuse ;  /* 0x0000000e0a087219 */ /* 0x181fe40000001203 */
[----:B------:R-:W-:-:S05]  /*23730*/  SHF.R.U32.HI R3, RZ, R14, R3 ;  /* 0x0000000eff037219 */ /* 0x000fca0000011603 */
[----:B------:R-:W0:Y:S01]  /*23740*/  LDC R22, c[0x0][0x648] ;  /* 0x00019200ff167b82 */ /* 0x000e220000000800 */
[-CC-:B--2---:R-:W-:Y:S02]  /*23750*/  SHF.R.U64 R11, R8, R18.reuse, R3.reuse ;  /* 0x00000012080b7219 */ /* 0x184fe40000001203 */
[-C--:B------:R-:W-:Y:S02]  /*23760*/  SHF.L.U32 R5, R5, R18.reuse, RZ ;  /* 0x0000001205057219 */ /* 0x080fe400000006ff */
[-C--:B------:R-:W-:Y:S01]  /*23770*/  SHF.R.U32.HI R3, RZ, R18.reuse, R3 ;  /* 0x00000012ff037219 */ /* 0x080fe20000011603 */
[----:B------:R-:W-:Y:S01]  /*23780*/  IMAD.MOV.U32 R2, RZ, RZ, R11 ;  /* 0x000000ffff027224 */ /* 0x000fe200078e000b */
[----:B------:R-:W-:Y:S01]  /*23790*/  SHF.L.U32 R40, R7, R18, RZ ;  /* 0x0000001207287219 */ /* 0x000fe200000006ff */
[----:B------:R-:W2:Y:S01]  /*237a0*/  LDC R23, c[0x0][0x638] ;  /* 0x00018e00ff177b82 */ /* 0x000ea20000000800 */
[----:B------:R-:W-:-:S07]  /*237b0*/  LOP3.LUT R19, RZ, R5, RZ, 0x33, !PT ;  /* 0x00000005ff137212 */ /* 0x000fce00078e33ff */
[----:B------:R-:W0:Y:S01]  /*237c0*/  LDC R24, c[0x0][0x610] ;  /* 0x00018400ff187b82 */ /* 0x000e220000000800 */
[----:B----4-:R-:W-:Y:S05]  /*237d0*/  @!P0 BRA `(.L_x_548) ;  /* 0x0000000000288947 */ /* 0x010fea0003800000 */
[----:B-1----:R-:W1:Y:S02]  /*237e0*/  LDC R0, c[0x0][0x64c] ;  /* 0x00019300ff007b82 */ /* 0x002e640000000800 */
[----:B-1----:R-:W-:-:S05]  /*237f0*/  IADD3 R7, P0, R11, R0, RZ ;  /* 0x000000000b077210 */ /* 0x002fca0007f1e0ff */
        /* <DEDUP_REMOVED lines=8> */
.L_x_548:
[----:B01----:R-:W-:Y:S01]  /*23880*/  SHF.R.U64 R0, R2, R22, R3 ;  /* 0x0000001602007219 */ /* 0x003fe20000001203 */
[----:B------:R-:W-:Y:S01]  /*23890*/  VIADD R5, R16, 0xffffffff ;  /* 0xffffffff10057836 */ /* 0x000fe20000000000 */
[----:B------:R-:W-:Y:S01]  /*238a0*/  LOP3.LUT R3, R8, R19, RZ, 0xc0, !PT ;  /* 0x0000001308037212 */ /* 0x000fe200078ec0ff */
[----:B------:R-:W-:Y:S02]  /*238b0*/  IMAD.MOV R13, RZ, RZ, -R13 ;  /* 0x000000ffff0d7224 */ /* 0x000fe400078e0a0d */
[----:B------:R-:W-:Y:S02]  /*238c0*/  IMAD.MOV R2, RZ, RZ, -R0 ;  /* 0x000000ffff027224 */ /* 0x000fe400078e0a00 */
[----:B------:R-:W-:Y:S01]  /*238d0*/  IMAD R40, R40, R0, R3 ;  /* 0x0000000028287224 */ /* 0x000fe200078e0203 */
[----:B------:R-:W-:Y:S01]  /*238e0*/  LOP3.LUT R3, R10, R5, RZ, 0xc0, !PT ;  /* 0x000000050a037212 */ /* 0x000fe200078ec0ff */
[----:B---3--:R-:W-:Y:S02]  /*238f0*/  @P4 IMAD R17, R15, R13, R12 ;  /* 0x0000000d0f114224 */ /* 0x008fe400078e020c */
[----:B--2---:R-:W-:-:S02]  /*23900*/  IMAD R0, R2, R23, R11 ;  /* 0x0000001702007224 */ /* 0x004fc400078e020b */
[----:B------:R-:W-:Y:S02]  /*23910*/  IMAD.MOV.U32 R2, RZ, RZ, 0x1 ;  /* 0x00000001ff027424 */ /* 0x000fe400078e00ff */
[----:B------:R-:W-:Y:S02]  /*23920*/  IMAD R40, R40, R24, R17 ;  /* 0x0000001828287224 */ /* 0x000fe400078e0211 */
[----:B------:R-:W-:Y:S01]  /*23930*/  IMAD R3, R0, R16, R3 ;  /* 0x0000001000037224 */ /* 0x000fe200078e0203 */
[----:B------:R-:W-:-:S04]  /*23940*/  PRMT R0, R2, 0x7610, R0 ;  /* 0x0000761002007816 */ /* 0x000fc80000000000 */
[----:B------:R-:W-:Y:S02]  /*23950*/  SEL R2, R3, R40, !P4 ;  /* 0x0000002803027207 */ /* 0x000fe40006000000 */
[----:B------:R-:W-:-:S03]  /*23960*/  SEL R40, R40, R3, !P4 ;  /* 0x0000000328287207 */ /* 0x000fc60006000000 */
[----:B------:R2:W-:Y:S04]  /*23970*/  STL [R1+0x45c], R2 ;  /* 0x00045c0201007387 */ /* 0x0005e80000100800 */
.L_x_546:
[----:B------:R3:W-:Y:S01]  /*23980*/  STL [R1+0x460], R40 ;  /* 0x0004602801007387 */ /* 0x0007e20000100800 */
[----:B------:R-:W-:-:S13]  /*23990*/  LOP3.LUT P0, RZ, R0, 0xff, RZ, 0xc0, !PT ;  /* 0x000000ff00ff7812 */ /* 0x000fda000780c0ff */
[----:B---3--:R-:W-:Y:S05]  /*239a0*/  @P0 BRA `(.L_x_549) ;  /* 0xfffffdd400980947 */ /* 0x008fea000383ffff */
[----:B------:R-:W-:Y:S05]  /*239b0*/  EXIT ;  /* 0x000000000000794d */ /* 0x000fea0003800000 */
.L_x_3:
[----:B------:R-:W2:Y:S01]  /*239c0*/  LDL R18, [R1+0x458] ;  /* 0x0004580001127983 */ /* 0x000ea20000100800 */
[----:B------:R-:W-:-:S03]  /*239d0*/  ULDC.64 UR4, c[0x0][0x650] ;  /* 0x0001940000047ab9 */ /* 0x000fc60000000a00 */
[----:B------:R-:W3:Y:S01]  /*239e0*/  LDL R19, [R1+0x454] ;  /* 0x0004540001137983 */ /* 0x000ee20000100800 */
[----:B------:R-:W-:Y:S01]  /*239f0*/  PRMT R0, RZ, 0x7610, R0 ;  /* 0x00007610ff007816 */ /* 0x000fe20000000000 */
[----:B------:R-:W-:Y:S02]  /*23a00*/  IMAD.MOV.U32 R5, RZ, RZ, -0x1 ;  /* 0xffffffffff057424 */ /* 0x000fe400078e00ff */
[----:B------:R-:W-:Y:S02]  /*23a10*/  IMAD.MOV.U32 R4, RZ, RZ, -0x1 ;  /* 0xffffffffff047424 */ /* 0x000fe400078e00ff */
[----:B------:R-:W-:Y:S01]  /*23a20*/  IMAD.MOV.U32 R10, RZ, RZ, -0x1 ;  /* 0xffffffffff0a7424 */ /* 0x000fe200078e00ff */
[----:B--2---:R-:W-:-:S04]  /*23a30*/  ISETP.GE.U32.AND P0, PT, R18, UR4, PT ;  /* 0x0000000412007c0c */ /* 0x004fc8000bf06070 */
[----:B---3--:R-:W-:-:S13]  /*23a40*/  ISETP.GE.U32.AND.EX P0, PT, R19, UR5, PT, P0 ;  /* 0x0000000513007c0c */ /* 0x008fda000bf06100 */
[----:B------:R-:W-:Y:S05]  /*23a50*/  @P0 BRA `(.L_x_550) ;  /* 0x0000000400600947 */ /* 0x000fea0003800000 */
[----:B------:R-:W0:Y:S01]  /*23a60*/  LDC.64 R12, c[0x0][0x628] ;  /* 0x00018a00ff0c7b82 */ /* 0x000e220000000a00 */
[----:B------:R-:W-:Y:S02]  /*23a70*/  IMAD.MOV.U32 R8, RZ, RZ, R18 ;  /* 0x000000ffff087224 */ /* 0x000fe400078e0012 */
[----:B------:R-:W-:-:S05]  /*23a80*/  IMAD.MOV.U32 R9, RZ, RZ, R19 ;  /* 0x000000ffff097224 */ /* 0x000fca00078e0013 */
[----:B------:R-:W1:Y:S08]  /*23a90*/  LDC R14, c[0x0][0x630] ;  /* 0x00018c00ff0e7b82 */ /* 0x000e700000000800 */
[----:B------:R-:W2:Y:S01]  /*23aa0*/  LDC.64 R16, c[0x0][0x620] ;  /* 0x00018800ff107b82 */ /* 0x000ea20000000a00 */
[----:B0-----:R-:W-:-:S04]  /*23ab0*/  ISETP.NE.U32.AND P0, PT, R12, RZ, PT ;  /* 0x000000ff0c00720c */ /* 0x001fc80003f05070 */
[----:B------:R-:W-:-:S13]  /*23ac0*/  ISETP.NE.AND.EX P0, PT, R13, RZ, PT, P0 ;  /* 0x000000ff0d00720c */ /* 0x000fda0003f05300 */
[----:B-12---:R-:W-:Y:S05]  /*23ad0*/  @!P0 BRA `(.L_x_551) ;  /* 0x0000000000288947 */ /* 0x006fea0003800000 */
[----:B------:R-:W0:Y:S02]  /*23ae0*/  LDC R0, c[0x0][0x634] ;  /* 0x00018d00ff007b82 */ /* 0x000e240000000800 */
[----:B0-----:R-:W-:-:S05]  /*23af0*/  IADD3 R9, P0, R18, R0, RZ ;  /* 0x0000000012097210 */ /* 0x001fca0007f1e0ff */
        /* <DEDUP_REMOVED lines=8> */
.L_x_551:
[-CC-:B------:R-:W-:Y:S01]  /*23b80*/  SHF.R.U64 R10, R8, R14.reuse, R9.reuse ;  /* 0x0000000e080a7219 */ /* 0x180fe20000001209 */
[----:B------:R-:W0:Y:S01]  /*23b90*/  LDC R6, c[0x0][0x618] ;  /* 0x00018600ff067b82 */ /* 0x000e220000000800 */
[----:B------:R-:W-:Y:S01]  /*23ba0*/  SHF.R.U32.HI R0, RZ, R14, R9 ;  /* 0x0000000eff007219 */ /* 0x000fe20000011609 */
[----:B------:R-:W-:Y:S01]  /*23bb0*/  ULDC UR4, c[0x0][0x150] ;  /* 0x0000540000047ab9 */ /* 0x000fe20000000800 */
[----:B------:R-:W-:Y:S01]  /*23bc0*/  IADD3 R3, P0, RZ, -R10, RZ ;  /* 0x8000000aff037210 */ /* 0x000fe20007f1e0ff */
[----:B------:R-:W-:Y:S01]  /*23bd0*/  IMAD.MOV.U32 R4, RZ, RZ, R18 ;  /* 0x000000ffff047224 */ /* 0x000fe200078e0012 */
[----:B------:R-:W-:Y:S01]  /*23be0*/  I2FP.F32.U32 R8, R2 ;  /* 0x0000000200087245 */ /* 0x000fe20000201000 */
[----:B------:R-:W-:Y:S02]  /*23bf0*/  IMAD.MOV.U32 R5, RZ, RZ, R19 ;  /* 0x000000ffff057224 */ /* 0x000fe400078e0013 */
[----:B------:R-:W1:Y:S01]  /*23c00*/  LDC.64 R20, c[0x0][0x640] ;  /* 0x00019000ff147b82 */ /* 0x000e620000000a00 */
[----:B------:R-:W-:-:S02]  /*23c10*/  IMAD.X R7, RZ, RZ, ~R0, P0 ;  /* 0x000000ffff077224 */ /* 0x000fc400000e0e00 */
[----:B------:R-:W-:Y:S01]  /*23c20*/  FMUL R9, R8, UR4 ;  /* 0x0000000408097c20 */ /* 0x000fe20008400000 */
[----:B------:R-:W-:Y:S01]  /*23c30*/  IMAD.WIDE.U32 R4, R3, R16, R4 ;  /* 0x0000001003047225 */ /* 0x000fe200078e0004 */
[----:B------:R-:W-:-:S03]  /*23c40*/  ULDC UR4, c[0x0][0x154] ;  /* 0x0000550000047ab9 */ /* 0x000fc60000000800 */
[----:B------:R-:W-:Y:S01]  /*23c50*/  IMAD R0, R7, R16, RZ ;  /* 0x0000001007007224 */ /* 0x000fe200078e02ff */
[----:B------:R-:W2:Y:S01]  /*23c60*/  LDC R13, c[0x0][0x144] ;  /* 0x00005100ff0d7b82 */ /* 0x000ea20000000800 */
[----:B------:R-:W3:Y:S02]  /*23c70*/  F2I.U32.TRUNC.NTZ R9, R9 ;  /* 0x0000000900097305 */ /* 0x000ee4000020f000 */
[----:B------:R-:W-:-:S04]  /*23c80*/  IMAD R3, R3, R17, R0 ;  /* 0x0000001103037224 */ /* 0x000fc800078e0200 */
[----:B------:R-:W-:Y:S01]  /*23c90*/  IMAD.IADD R3, R5, 0x1, R3 ;  /* 0x0000000105037824 */ /* 0x000fe200078e0203 */
[----:B------:R-:W4:Y:S04]  /*23ca0*/  LDC R12, c[0x0][0x608] ;  /* 0x00018200ff0c7b82 */ /* 0x000f280000000800 */
[-C--:B0-----:R-:W-:Y:S02]  /*23cb0*/  SHF.R.U64 R8, R4, R6.reuse, R3 ;  /* 0x0000000604087219 */ /* 0x081fe40000001203 */
[----:B------:R-:W-:Y:S02]  /*23cc0*/  I2FP.F32.U32 R4, R11 ;  /* 0x0000000b00047245 */ /* 0x000fe40000201000 */
[----:B------:R-:W0:Y:S01]  /*23cd0*/  LDC R7, c[0x0][0x658] ;  /* 0x00019600ff077b82 */ /* 0x000e220000000800 */
[----:B-1----:R-:W-:Y:S01]  /*23ce0*/  ISETP.NE.U32.AND P0, PT, R20, RZ, PT ;  /* 0x000000ff1400720c */ /* 0x002fe20003f05070 */
[----:B---3--:R-:W-:Y:S01]  /*23cf0*/  IMAD.MOV R0, RZ, RZ, -R9 ;  /* 0x000000ffff007224 */ /* 0x008fe200078e0a09 */
[----:B------:R-:W-:Y:S01]  /*23d00*/  SHF.R.U32.HI R3, RZ, R6, R3 ;  /* 0x00000006ff037219 */ /* 0x000fe20000011603 */
[----:B------:R-:W-:Y:S01]  /*23d10*/  FMUL R4, R4, UR4 ;  /* 0x0000000404047c20 */ /* 0x000fe20008400000 */
[----:B------:R-:W-:Y:S01]  /*23d20*/  ISETP.NE.AND.EX P0, PT, R21, RZ, PT, P0 ;  /* 0x000000ff1500720c */ /* 0x000fe20003f05300 */
[----:B------:R-:W-:-:S02]  /*23d30*/  IMAD.MOV.U32 R6, RZ, RZ, -0x1 ;  /* 0xffffffffff067424 */ /* 0x000fc400078e00ff */
[----:B------:R-:W1:Y:S01]  /*23d40*/  LDC R14, c[0x0][0x148] ;  /* 0x00005200ff0e7b82 */ /* 0x000e620000000800 */
[----:B--2---:R-:W-:Y:S02]  /*23d50*/  IMAD R18, R13, R0, R2 ;  /* 0x000000000d127224 */ /* 0x004fe400078e0202 */
[----:B------:R-:W-:-:S05]  /*23d60*/  IMAD.MOV.U32 R2, RZ, RZ, 0x1 ;  /* 0x00000001ff027424 */ /* 0x000fca00078e00ff */
[----:B------:R-:W2:Y:S01]  /*23d70*/  LDC R16, c[0x0][0x600] ;  /* 0x00018000ff107b82 */ /* 0x000ea20000000800 */
[-CC-:B----4-:R-:W-:Y:S02]  /*23d80*/  SHF.R.U64 R13, R8, R12.reuse, R3.reuse ;  /* 0x0000000c080d7219 */ /* 0x190fe40000001203 */
[----:B------:R-:W-:Y:S02]  /*23d90*/  SHF.R.U32.HI R0, RZ, R12, R3 ;  /* 0x0000000cff007219 */ /* 0x000fe40000011603 */
[----:B------:R3:W4:Y:S03]  /*23da0*/  F2I.U32.TRUNC.NTZ R12, R4 ;  /* 0x00000004000c7305 */ /* 0x000726000020f000 */
[----:B------:R-:W1:Y:S01]  /*23db0*/  LDC R17, c[0x0][0x648] ;  /* 0x00019200ff117b82 */ /* 0x000e620000000800 */
[-C--:B0-----:R-:W-:Y:S02]  /*23dc0*/  SHF.R.U64 R15, R13, R7.reuse, R0 ;  /* 0x000000070d0f7219 */ /* 0x081fe40000001200 */
[----:B------:R-:W-:-:S02]  /*23dd0*/  SHF.L.U32 R6, R6, R7, RZ ;  /* 0x0000000706067219 */ /* 0x000fc400000006ff */
[-C--:B------:R-:W-:Y:S01]  /*23de0*/  SHF.L.U32 R22, R2, R7.reuse, RZ ;  /* 0x0000000702167219 */ /* 0x080fe200000006ff */
[----:B------:R-:W-:Y:S01]  /*23df0*/  IMAD.MOV.U32 R2, RZ, RZ, R15 ;  /* 0x000000ffff027224 */ /* 0x000fe200078e000f */
[----:B------:R-:W-:Y:S01]  /*23e00*/  SHF.R.U32.HI R3, RZ, R7, R0 ;  /* 0x00000007ff037219 */ /* 0x000fe20000011600 */
[----:B------:R-:W0:Y:S01]  /*23e10*/  LDC R19, c[0x0][0x638] ;  /* 0x00018e00ff137b82 */ /* 0x000e220000000800 */
[----:B------:R-:W-:-:S07]  /*23e20*/  LOP3.LUT R24, RZ, R6, RZ, 0x33, !PT ;  /* 0x00000006ff187212 */ /* 0x000fce00078e33ff */
        /* <DEDUP_REMOVED lines=12> */
.L_x_552:
[----:B-1----:R-:W-:Y:S01]  /*23ef0*/  SHF.R.U64 R3, R2, R17, R3 ;  /* 0x0000001102037219 */ /* 0x002fe20000001203 */
[----:B--2---:R-:W-:Y:S01]  /*23f00*/  VIADD R7, R16, 0xffffffff ;  /* 0xffffffff10077836 */ /* 0x004fe20000000000 */
[----:B------:R-:W-:Y:S01]  /*23f10*/  LOP3.LUT R0, R13, R24, RZ, 0xc0, !PT ;  /* 0x000000180d007212 */ /* 0x000fe200078ec0ff */
[----:B------:R-:W-:Y:S02]  /*23f20*/  IMAD.MOV R12, RZ, RZ, -R12 ;  /* 0x000000ffff0c7224 */ /* 0x000fe400078e0a0c */
[----:B------:R-:W-:Y:S02]  /*23f30*/  IMAD.MOV R2, RZ, RZ, -R3 ;  /* 0x000000ffff027224 */ /* 0x000fe400078e0a03 */
[----:B------:R-:W-:Y:S01]  /*23f40*/  IMAD R5, R22, R3, R0 ;  /* 0x0000000316057224 */ /* 0x000fe200078e0200 */
[----:B------:R-:W-:Y:S01]  /*23f50*/  LOP3.LUT R3, R8, R7, RZ, 0xc0, !PT ;  /* 0x0000000708037212 */ /* 0x000fe200078ec0ff */
[----:B------:R-:W-:Y:S02]  /*23f60*/  @P4 IMAD R18, R14, R12, R11 ;  /* 0x0000000c0e124224 */ /* 0x000fe400078e020b */
[----:B0-----:R-:W-:-:S02]  /*23f70*/  IMAD R0, R2, R19, R15 ;  /* 0x0000001302007224 */ /* 0x001fc400078e020f */
[----:B------:R-:W-:Y:S02]  /*23f80*/  IMAD.MOV.U32 R4, RZ, RZ, 0x1 ;  /* 0x00000001ff047424 */ /* 0x000fe400078e00ff */
[----:B------:R-:W-:Y:S02]  /*23f90*/  IMAD R5, R5, R23, R18 ;  /* 0x0000001705057224 */ /* 0x000fe400078e0212 */
[----:B------:R-:W-:Y:S01]  /*23fa0*/  IMAD R2, R0, R16, R3 ;  /* 0x0000001000027224 */ /* 0x000fe200078e0203 */
[----:B------:R-:W-:-:S04]  /*23fb0*/  PRMT R0, R4, 0x7610, R0 ;  /* 0x0000761004007816 */ /* 0x000fc80000000000 */
[----:B------:R-:W-:Y:S02]  /*23fc0*/  SEL R4, R2, R5, !P4 ;  /* 0x0000000502047207 */ /* 0x000fe40006000000 */
[----:B------:R-:W-:-:S07]  /*23fd0*/  SEL R5, R5, R2, !P4 ;  /* 0x0000000205057207 */ /* 0x000fce0006000000 */
.L_x_550:
[----:B------:R-:W-:-:S08]  /*23fe0*/  NOP ;  /* 0x0000000000007918 */ /* 0x000fd00000000000 */
[----:B------:R-:W0:-:S00]  /*23ff0*/  USETMAXREG.DEALLOC.CTAPOOL 0x18 ;  /* 0x00000018000079c8 */ /* 0x000e0000080e0500 */
[----:B------:R-:W-:-:S13]  /*24000*/  ISETP.NE.AND P0, PT, RZ, UR8, PT ;  /* 0x00000008ff007c0c */ /* 0x000fda000bf05270 */
[----:B------:R-:W-:Y:S05]  /*24010*/  @P0 EXIT ;  /* 0x000000000000094d */ /* 0x000fea0003800000 */
[----:B0-----:R-:W-:Y:S01]  /*24020*/  LOP3.LUT P0, RZ, R0, 0xff, RZ, 0xc0, !PT ;  /* 0x000000ff00ff7812 */ /* 0x001fe2000780c0ff */
[----:B------:R-:W-:Y:S02]  /*24030*/  IMAD.MOV.U32 R6, RZ, RZ, 0x1 ;  /* 0x00000001ff067424 */ /* 0x000fe400078e00ff */
[----:B------:R-:W-:-:S10]  /*24040*/  IMAD.MOV.U32 R7, RZ, RZ, RZ ;  /* 0x000000ffff077224 */ /* 0x000fd400078e00ff */
[----:B------:R-:W-:Y:S05]  /*24050*/  @!P0 BRA `(.L_x_553) ;  /* 0x0000000c00408947 */ /* 0x000fea0003800000 */
[----:B------:R-:W0:Y:S01]  /*24060*/  LDC R0, c[0x0][0x28c] ;  /* 0x0000a300ff007b82 */ /* 0x000e220000000800 */
[----:B------:R-:W1:Y:S01]  /*24070*/  S2R R2, SR_TID.X ;  /* 0x0000000000027919 */ /* 0x000e620000002100 */
[----:B------:R-:W-:Y:S01]  /*24080*/  ULDC UR5, c[0x0][0x658] ;  /* 0x0001960000057ab9 */ /* 0x000fe20000000800 */
[----:B------:R-:W-:Y:S01]  /*24090*/  UMOV UR7, 0xffffffff ;  /* 0xffffffff00077882 */ /* 0x000fe20000000000 */
[----:B------:R-:W-:Y:S01]  /*240a0*/  ULDC UR6, c[0x0][0xc] ;  /* 0x0000030000067ab9 */ /* 0x000fe20000000800 */
[----:B------:R-:W-:Y:S01]  /*240b0*/  USHF.L.U32 UR8, UR7, UR5, URZ ;  /* 0x0000000507087299 */ /* 0x000fe2000800063f */
[----:B------:R-:W-:Y:S01]  /*240c0*/  BSSY B0, `(.L_x_553) ;  /* 0x00000c9000007945 */ /* 0x000fe20003800000 */
[----:B------:R-:W-:Y:S01]  /*240d0*/  UMOV UR9, 0x1 ;  /* 0x0000000100097882 */ /* 0x000fe20000000000 */
[----:B------:R-:W-:Y:S01]  /*240e0*/  ULDC UR7, c[0x0][0x10] ;  /* 0x0000040000077ab9 */ /* 0x000fe20000000800 */
[----:B------:R-:W-:Y:S01]  /*240f0*/  USHF.L.U32 UR18, UR9, UR5, URZ ;  /* 0x0000000509127299 */ /* 0x000fe2000800063f */
[----:B------:R-:W-:Y:S01]  /*24100*/  IMAD.MOV.U32 R9, RZ, RZ, 0x1 ;  /* 0x00000001ff097424 */ /* 0x000fe200078e00ff */
[----:B------:R-:W-:Y:S01]  /*24110*/  UIMAD.WIDE.U32 UR6, UR6, UR7, URZ ;  /* 0x00000007060672a5 */ /* 0x000fe2000f8e003f */
[----:B------:R-:W-:Y:S01]  /*24120*/  IMAD.MOV.U32 R6, RZ, RZ, 0x1 ;  /* 0x00000001ff067424 */ /* 0x000fe200078e00ff */
[----:B------:R-:W-:Y:S01]  /*24130*/  ULDC UR5, c[0x0][0x14] ;  /* 0x0000050000057ab9 */ /* 0x000fe20000000800 */
[----:B------:R-:W-:Y:S01]  /*24140*/  IMAD.MOV.U32 R7, RZ, RZ, RZ ;  /* 0x000000ffff077224 */ /* 0x000fe200078e00ff */
[----:B------:R-:W-:-:S02]  /*24150*/  UIMAD.WIDE.U32 UR20, UR6, UR5, URZ ;  /* 0x00000005061472a5 */ /* 0x000fc4000f8e003f */
[----:B------:R-:W-:Y:S01]  /*24160*/  UIMAD UR16, UR7, UR5, URZ ;  /* 0x00000005071072a4 */ /* 0x000fe2000f8e023f */
[----:B------:R-:W-:Y:S01]  /*24170*/  ULDC UR4, c[0x0][0x600] ;  /* 0x0001800000047ab9 */ /* 0x000fe20000000800 */
[----:B------:R-:W-:Y:S02]  /*24180*/  ULOP3.LUT UR24, UR13, 0x2, URZ, 0xfc, !UPT ;  /* 0x000000020d187892 */ /* 0x000fe4000f8efc3f */
[----:B------:R-:W-:Y:S01]  /*24190*/  UIADD3 UR4, UR4, -0x1, URZ ;  /* 0xffffffff04047890 */ /* 0x000fe2000fffe03f */
[----:B0-----:R-:W-:Y:S01]  /*241a0*/  VIADD R0, R0, 0x3f ;  /* 0x0000003f00007836 */ /* 0x001fe20000000000 */
[----:B------:R-:W-:Y:S02]  /*241b0*/  ULOP3.LUT UR17, URZ, UR8, URZ, 0x33, !UPT ;  /* 0x000000083f117292 */ /* 0x000fe4000f8e333f */
[----:B------:R-:W-:Y:S02]  /*241c0*/  UIADD3 UR16, UR21, UR16, URZ ;  /* 0x0000001015107290 */ /* 0x000fe4000fffe03f */
[----:B------:R-:W-:Y:S01]  /*241d0*/  SHF.R.S32.HI R3, RZ, 0x1f, R0 ;  /* 0x0000001fff037819 */ /* 0x000fe20000011400 */
[----:B------:R-:W-:-:S03]  /*241e0*/  ULDC.64 UR22, c[0x0][0x198] ;  /* 0x0000660000167ab9 */ /* 0x000fc60000000a00 */
[----:B------:R-:W-:Y:S02]  /*241f0*/  LEA.HI R0, R3, R0, RZ, 0x6 ;  /* 0x0000000003007211 */ /* 0x000fe400078f30ff */
[C---:B-1----:R-:W-:Y:S02]  /*24200*/  LOP3.LUT P2, RZ, R2.reuse, 0x7f, RZ, 0xc0, !PT ;  /* 0x0000007f02ff7812 */ /* 0x042fe4000784c0ff */
[----:B------:R-:W-:Y:S02]  /*24210*/  SHF.R.S32.HI R0, RZ, 0x6, R0 ;  /* 0x00000006ff007819 */ /* 0x000fe40000011400 */
[----:B------:R-:W-:-:S03]  /*24220*/  LOP3.LUT P0, RZ, R2, 0x1f, RZ, 0xc0, !PT ;  /* 0x0000001f02ff7812 */ /* 0x000fc6000780c0ff */
[----:B------:R-:W-:Y:S01]  /*24230*/  VIADD R14, R0, 0x1 ;  /* 0x00000001000e7836 */ /* 0x000fe20000000000 */
[----:B------:R-:W-:-:S13]  /*24240*/  PLOP3.LUT P0, PT, P0, P2, PT, 0x8a, 0x0 ;  /* 0x000000000000781c */ /* 0x000fda0000705172 */
.L_x_565:
[----:B------:R-:W-:-:S03]  /*24250*/  UMOV UR5, 0xffffffff ;  /* 0xffffffff00057882 */ /* 0x000fc60000000000 */
[----:B------:R-:W-:Y:S05]  /*24260*/  BRA.DIV UR5, `(.L_x_554) ;  /* 0x0000000e05947947 */ /* 0x000fea000b800000 */
[----:B------:R-:W-:-:S13]  /*24270*/  ELECT P1, URZ, PT ;  /* 0x00000000003f782f */ /* 0x000fda0003820000 */
.L_x_575:
[----:B------:R-:W0:Y:S01]  /*24280*/  LDC R2, c[0x0][0x28c] ;  /* 0x0000a300ff027b82 */ /* 0x000e220000000800 */
[----:B------:R-:W-:Y:S01]  /*24290*/  BSSY B1, `(.L_x_555) ;  /* 0x0000035000017945 */ /* 0x000fe20003800000 */
[----:B0-----:R-:W-:-:S13]  /*242a0*/  ISETP.LT.OR P1, PT, R2, 0x1, !P1 ;  /* 0x000000010200780c */ /* 0x001fda0004f21670 */
[----:B------:R-:W-:Y:S05]  /*242b0*/  @P1 BRA `(.L_x_556) ;  /* 0x0000000000c81947 */ /* 0x000fea0003800000 */
[----:B------:R-:W-:Y:S02]  /*242c0*/  IMAD.SHL.U32 R4, R4, 0x100, RZ ;  /* 0x0000010004047824 */ /* 0x000fe400078e00ff */
[----:B------:R-:W-:Y:S02]  /*242d0*/  IMAD.SHL.U32 R5, R5, 0x100, RZ ;  /* 0x0000010005057824 */ /* 0x000fe400078e00ff */
[----:B------:R-:W-:Y:S02]  /*242e0*/  IMAD.MOV.U32 R13, RZ, RZ, RZ ;  /* 0x000000ffff0d7224 */ /* 0x000fe400078e00ff */
[----:B------:R-:W-:Y:S02]  /*242f0*/  IMAD.MOV.U32 R3, RZ, RZ, R14 ;  /* 0x000000ffff037224 */ /* 0x000fe400078e000e */
[----:B------:R-:W-:Y:S02]  /*24300*/  IMAD.MOV.U32 R2, RZ, RZ, R6 ;  /* 0x000000ffff027224 */ /* 0x000fe400078e0006 */
[----:B------:R-:W-:-:S07]  /*24310*/  IMAD.MOV.U32 R8, RZ, RZ, R7 ;  /* 0x000000ffff087224 */ /* 0x000fce00078e0007 */
.L_x_560:
[----:B------:R-:W0:Y:S01]  /*24320*/  S2R R12, SR_CgaCtaId ;  /* 0x00000000000c7919 */ /* 0x000e220000008800 */
[----:B------:R-:W-:-:S04]  /*24330*/  MOV R11, 0x400 ;  /* 0x00000400000b7802 */ /* 0x000fc80000000f00 */
[----:B0-----:R-:W-:Y:S02]  /*24340*/  LEA R15, R12, R11, 0x18 ;  /* 0x0000000b0c0f7211 */ /* 0x001fe400078ec0ff */
[----:B------:R-:W-:Y:S01]  /*24350*/  SHF.L.U32 R11, R2, 0x1f, RZ ;  /* 0x0000001f020b7819 */ /* 0x000fe200000006ff */
[----:B------:R-:W0:Y:S02]  /*24360*/  @!P2 LDC R12, c[0x0][0x500] ;  /* 0x00014000ff0cab82 */ /* 0x000e240000000800 */
[----:B------:R-:W-:-:S04]  /*24370*/  IMAD R16, R8, 0x8, R15 ;  /* 0x0000000808107824 */ /* 0x000fc800078e020f */
[----:B------:R-:W1:Y:S02]  /*24380*/  SYNCS.PHASECHK.TRANS64.TRYWAIT P1, [R16+URZ+0x18], R11 ;  /* 0x0000180b100075a7 */ /* 0x000e64000802017f */
[----:B-1----:R-:W-:Y:S05]  /*24390*/  @!P1 BRA `(.L_x_557) ;  /* 0x0000000c00689947 */ /* 0x002fea0003800000 */
.L_x_576:
[----:B------:R-:W-:Y:S01]  /*243a0*/  UPRMT UR5, UR24, 0x9910, URZ ;  /* 0x0000991018057896 */ /* 0x000fe2000800003f */
[----:B0-----:R0:W-:Y:S03]  /*243b0*/  @!P2 SYNCS.ARRIVE.TRANS64 RZ, [R16+URZ], R12 ;  /* 0x0000000c10ffa9a7 */ /* 0x0011e6000800003f */
[----:B------:R-:W-:-:S06]  /*243c0*/  UISETP.NE.AND UP0, UPT, UR5, 0x2, UPT ;  /* 0x000000020500788c */ /* 0x000fcc000bf05270 */
[----:B------:R-:W-:-:S13]  /*243d0*/  PLOP3.LUT P1, PT, PT, PT, UP0, 0x80, 0x0 ;  /* 0x000000000000781c */ /* 0x000fda0003f2f008 */
[----:B0-----:R-:W-:Y:S05]  /*243e0*/  @P1 BRA `(.L_x_558) ;  /* 0x0000000000041947 */ /* 0x001fea0003800000 */
[----:B------:R-:W-:Y:S01]  /*243f0*/  BPT.TRAP 0x1 ;  /* 0x000000040000795c */ /* 0x000fe20000300000 */
.L_x_558:
[----:B------:R-:W-:Y:S05]  /*24400*/  @P0 BRA `(.L_x_559) ;  /* 0x0000000000040947 */ /* 0x000fea0003800000 */
[----:B------:R-:W-:Y:S01]  /*24410*/  BPT.TRAP 0x1 ;  /* 0x000000040000795c */ /* 0x000fe20000300000 */
.L_x_559:
[----:B------:R-:W-:Y:S01]  /*24420*/  IMAD R15, R8, 0x4000, R15 ;  /* 0x00004000080f7824 */ /* 0x000fe200078e020f */
[----:B------:R-:W-:Y:S01]  /*24430*/  R2UR UR9, R16 ;  /* 0x00000000100972ca */ /* 0x000fe200000e0000 */
[----:B------:R-:W-:Y:S01]  /*24440*/  VIADD R3, R3, 0xffffffff ;  /* 0xffffffff03037836 */ /* 0x000fe20000000000 */
[----:B------:R-:W-:Y:S01]  /*24450*/  UIADD3 UR6, UP0, UR22, 0xf0, URZ ;  /* 0x000000f016067890 */ /* 0x000fe2000ff1e03f */
[----:B------:R-:W-:Y:S01]  /*24460*/  R2UR UR11, R5 ;  /* 0x00000000050b72ca */ /* 0x000fe200000e0000 */
[----:B------:R-:W-:Y:S01]  /*24470*/  UIADD3 UR26, UP1, UR22, 0x1f0, URZ ;  /* 0x000001f0161a7890 */ /* 0x000fe2000ff3e03f */
[----:B------:R-:W-:Y:S01]  /*24480*/  R2UR UR5, R15 ;  /* 0x000000000f0572ca */ /* 0x000fe200000e0000 */
[----:B------:R-:W-:Y:S01]  /*24490*/  UIADD3.X UR7, URZ, UR23, URZ, UP0, !UPT ;  /* 0x000000173f077290 */ /* 0x000fe200087fe43f */
[----:B------:R-:W-:Y:S01]  /*244a0*/  R2UR UR10, R13 ;  /* 0x000000000d0a72ca */ /* 0x000fe200000e0000 */
[----:B------:R-:W-:Y:S01]  /*244b0*/  VIADD R8, R8, 0x1 ;  /* 0x0000000108087836 */ /* 0x000fe20000000000 */
[----:B------:R-:W-:Y:S01]  /*244c0*/  R2UR UR12, R10 ;  /* 0x000000000a0c72ca */ /* 0x000fe200000e0000 */
[----:B------:R-:W-:Y:S01]  /*244d0*/  UIADD3.X UR27, URZ, UR23, URZ, UP1, !UPT ;  /* 0x000000173f1b7290 */ /* 0x000fe20008ffe43f */
[----:B------:R-:W-:Y:S01]  /*244e0*/  R2UR UR19, R4 ;  /* 0x00000000041372ca */ /* 0x000fe200000e0000 */
[----:B------:R-:W-:Y:S01]  /*244f0*/  UMOV UR14, 0x0 ;  /* 0x00000000000e7882 */ /* 0x000fe20000000000 */
[----:B------:R-:W-:Y:S01]  /*24500*/  ISETP.GT.AND P3, PT, R3, 0x1, PT ;  /* 0x000000010300780c */ /* 0x000fe20003f64270 */
[----:B------:R-:W-:Y:S01]  /*24510*/  UMOV UR15, 0x10000000 ;  /* 0x10000000000f7882 */ /* 0x000fe20000000000 */
[----:B------:R-:W-:Y:S01]  /*24520*/  ISETP.NE.AND P1, PT, R8, 0x3, PT ;  /* 0x000000030800780c */ /* 0x000fe20003f25270 */
[----:B------:R-:W-:-:S02]  /*24530*/  VIADD R13, R13, 0x40 ;  /* 0x000000400d0d7836 */ /* 0x000fc40000000000 */
[----:B------:R-:W-:Y:S01]  /*24540*/  UIADD3 UR8, UR5, 0x100, URZ ;  /* 0x0000010005087890 */ /* 0x000fe2000fffe03f */
[----:B-1----:R-:W-:Y:S01]  /*24550*/  SEL R11, RZ, 0x1, P1 ;  /* 0x00000001ff0b7807 */ /* 0x002fe20000800000 */
[----:B------:R-:W-:Y:S01]  /*24560*/  UIADD3 UR5, UR5, 0xc100, URZ ;  /* 0x0000c10005057890 */ /* 0x000fe2000fffe03f */
[----:B------:R-:W-:Y:S02]  /*24570*/  SEL R8, R8, RZ, P1 ;  /* 0x000000ff08087207 */ /* 0x000fe40000800000 */
[----:B------:R-:W-:-:S04]  /*24580*/  LOP3.LUT R2, R2, R11, RZ, 0x3c, !PT ;  /* 0x0000000b02027212 */ /* 0x000fc800078e3cff */
[----:B------:R0:W-:Y:S02]  /*24590*/  UTMALDG.3D [UR8], [UR6], desc[UR14] ;  /* 0x00000e08060075b4 */ /* 0x0001e40008011000 */
[----:B0-----:R-:W-:Y:S01]  /*245a0*/  UMOV UR8, UR5 ;  /* 0x0000000500087c82 */ /* 0x001fe20008000000 */
[----:B------:R-:W-:Y:S02]  /*245b0*/  UMOV UR11, UR19 ;  /* 0x00000013000b7c82 */ /* 0x000fe40008000000 */
[----:B------:R0:W-:Y:S02]  /*245c0*/  UTMALDG.3D [UR8], [UR26], desc[UR14] ;  /* 0x00000e081a0075b4 */ /* 0x0001e40008011000 */
[----:B0-----:R-:W-:Y:S05]  /*245d0*/  @P3 BRA `(.L_x_560) ;  /* 0xfffffffc00503947 */ /* 0x001fea000383ffff */
.L_x_556:
[----:B------:R-:W-:Y:S05]  /*245e0*/  BSYNC B1 ;  /* 0x0000000000017941 */ /* 0x000fea0003800000 */
.L_x_555:
[----:B------:R-:W2:Y:S01]  /*245f0*/  LDL.LU R16, [R1+0x454] ;  /* 0x0004540001107983 */ /* 0x000ea20000300800 */
[----:B------:R-:W-:Y:S01]  /*24600*/  LOP3.LUT P1, RZ, R9, 0xff, RZ, 0xc0, !PT ;  /* 0x000000ff09ff7812 */ /* 0x000fe2000782c0ff */
[C---:B------:R-:W-:Y:S01]  /*24610*/  IMAD.IADD R4, R0.reuse, 0x1, R7 ;  /* 0x0000000100047824 */ /* 0x040fe200078e0207 */
[----:B------:R-:W-:Y:S01]  /*24620*/  ULDC.64 UR6, c[0x0][0x650] ;  /* 0x0001940000067ab9 */ /* 0x000fe20000000a00 */
[----:B------:R-:W3:Y:S01]  /*24630*/  LDL.LU R15, [R1+0x458] ;  /* 0x00045800010f7983 */ /* 0x000ee20000300800 */
[----:B------:R-:W-:Y:S01]  /*24640*/  ISETP.GE.U32.AND P3, PT, R0, 0x3, PT ;  /* 0x000000030000780c */ /* 0x000fe20003f66070 */
[----:B------:R-:W-:Y:S01]  /*24650*/  BSSY B1, `(.L_x_561) ;  /* 0x000006d000017945 */ /* 0x000fe20003800000 */
[----:B------:R-:W-:Y:S01]  /*24660*/  IMAD.MOV.U32 R10, RZ, RZ, -0x1 ;  /* 0xffffffffff0a7424 */ /* 0x000fe200078e00ff */
[----:B------:R-:W-:-:S06]  /*24670*/  PRMT R9, RZ, 0x7610, R9 ;  /* 0x00007610ff097816 */ /* 0x000fcc0000000009 */
[----:B------:R-:W0:Y:S01]  /*24680*/  @P1 S2R R3, SR_CgaCtaId ;  /* 0x0000000000031919 */ /* 0x000e220000008800 */
[----:B------:R-:W-:-:S04]  /*24690*/  @P1 MOV R2, 0x400 ;  /* 0x0000040000021802 */ /* 0x000fc80000000f00 */
[----:B0-----:R-:W-:-:S04]  /*246a0*/  @P1 LEA R2, R3, R2, 0x18 ;  /* 0x0000000203021211 */ /* 0x001fc800078ec0ff */
[----:B------:R0:W-:Y:S01]  /*246b0*/  @P1 SYNCS.ARRIVE.TRANS64.A1T0 RZ, [R2+URZ+0x48], RZ ;  /* 0x000048ff02ff19a7 */ /* 0x0001e2000810003f */
[----:B------:R-:W-:-:S04]  /*246c0*/  ISETP.GT.U32.AND P1, PT, R4, 0x2, PT ;  /* 0x000000020400780c */ /* 0x000fc80003f24070 */
[----:B------:R-:W-:Y:S01]  /*246d0*/  ISETP.LT.U32.AND P1, PT, R0, 0x3, P1 ;  /* 0x000000030000780c */ /* 0x000fe20000f21070 */
[----:B0-----:R-:W-:-:S05]  /*246e0*/  IMAD.WIDE.U32 R2, R4, -0x55555555, RZ ;  /* 0xaaaaaaab04027825 */ /* 0x001fca00078e00ff */
[----:B------:R-:W-:Y:S02]  /*246f0*/  SHF.R.U32.HI R5, RZ, 0x1, R3 ;  /* 0x00000001ff057819 */ /* 0x000fe40000011603 */
[----:B------:R-:W-:Y:S02]  /*24700*/  SEL R3, RZ, 0x1, !P1 ;  /* 0x00000001ff037807 */ /* 0x000fe40004800000 */
[----:B------:R-:W-:Y:S01]  /*24710*/  PRMT R2, RZ, 0x7610, R2 ;  /* 0x00007610ff027816 */ /* 0x000fe20000000002 */
[----:B------:R-:W-:Y:S01]  /*24720*/  IMAD R7, R5, -0x3, R4 ;  /* 0xfffffffd05077824 */ /* 0x000fe200078e0204 */
[----:B------:R-:W-:Y:S01]  /*24730*/  LOP3.LUT R6, R6, R3, RZ, 0x3c, !PT ;  /* 0x0000000306067212 */ /* 0x000fe200078e3cff */
[----:B------:R-:W-:-:S03]  /*24740*/  IMAD.MOV.U32 R4, RZ, RZ, -0x1 ;  /* 0xffffffffff047424 */ /* 0x000fc600078e00ff */
[----:B------:R-:W-:Y:S01]  /*24750*/  @P3 LOP3.LUT R6, R6, 0x1, R5, 0x78, !PT ;  /* 0x0000000106063812 */ /* 0x000fe200078e7805 */
[----:B------:R-:W-:Y:S01]  /*24760*/  IMAD.MOV.U32 R5, RZ, RZ, -0x1 ;  /* 0xffffffffff057424 */ /* 0x000fe200078e00ff */
[----:B---3--:R-:W-:-:S04]  /*24770*/  IADD3 R15, P1, R15, UR20, RZ ;  /* 0x000000140f0f7c10 */ /* 0x008fc8000ff3e0ff */
[----:B--2---:R-:W-:Y:S01]  /*24780*/  IADD3.X R16, R16, UR16, RZ, P1, !PT ;  /* 0x0000001010107c10 */ /* 0x004fe20008ffe4ff */
[----:B------:R0:W-:Y:S01]  /*24790*/  STL [R1+0x458], R15 ;  /* 0x0004580f01007387 */ /* 0x0001e20000100800 */
[----:B------:R-:W-:-:S03]  /*247a0*/  ISETP.GE.U32.AND P1, PT, R15, UR6, PT ;  /* 0x000000060f007c0c */ /* 0x000fc6000bf26070 */
[----:B------:R0:W-:Y:S01]  /*247b0*/  STL [R1+0x454], R16 ;  /* 0x0004541001007387 */ /* 0x0001e20000100800 */
[----:B------:R-:W-:-:S13]  /*247c0*/  ISETP.GE.U32.AND.EX P1, PT, R16, UR7, PT, P1 ;  /* 0x0000000710007c0c */ /* 0x000fda000bf26110 */
[----:B0-----:R-:W-:Y:S05]  /*247d0*/  @P1 BRA `(.L_x_562) ;  /* 0x0000000400501947 */ /* 0x001fea0003800000 */
[----:B------:R-:W0:Y:S01]  /*247e0*/  S2R R8, SR_CTAID.X ;  /* 0x0000000000087919 */ /* 0x000e220000002500 */
[----:B------:R-:W-:Y:S01]  /*247f0*/  ULDC UR5, c[0x0][0x150] ;  /* 0x0000540000057ab9 */ /* 0x000fe20000000800 */
[----:B------:R-:W1:Y:S01]  /*24800*/  LDC R3, c[0x0][0x144] ;  /* 0x00005100ff037b82 */ /* 0x000e620000000800 */
[----:B------:R-:W-:Y:S01]  /*24810*/  ULDC.64 UR6, c[0x0][0x628] ;  /* 0x00018a0000067ab9 */ /* 0x000fe20000000a00 */
[----:B------:R-:W2:Y:S01]  /*24820*/  S2R R5, SR_CTAID.Y ;  /* 0x0000000000057919 */ /* 0x000ea20000002600 */
[----:B------:R-:W-:Y:S01]  /*24830*/  ISETP.NE.U32.AND P1, PT, RZ, UR6, PT ;  /* 0x00000006ff007c0c */ /* 0x000fe2000bf25070 */
[----:B------:R-:W-:-:S03]  /*24840*/  ULDC UR8, c[0x0][0x630] ;  /* 0x00018c0000087ab9 */ /* 0x000fc60000000800 */
[----:B------:R-:W-:Y:S01]  /*24850*/  ISETP.NE.AND.EX P1, PT, RZ, UR7, PT, P1 ;  /* 0x00000007ff007c0c */ /* 0x000fe2000bf25310 */
[----:B------:R-:W3:Y:S01]  /*24860*/  LDC R12, c[0x0][0x148] ;  /* 0x00005200ff0c7b82 */ /* 0x000ee20000000800 */
[----:B0-----:R-:W-:Y:S02]  /*24870*/  I2FP.F32.U32 R2, R8 ;  /* 0x0000000800027245 */ /* 0x001fe40000201000 */
[----:B--2---:R-:W-:-:S03]  /*24880*/  I2FP.F32.U32 R4, R5 ;  /* 0x0000000500047245 */ /* 0x004fc60000201000 */
[----:B------:R-:W-:Y:S01]  /*24890*/  FMUL R2, R2, UR5 ;  /* 0x0000000502027c20 */ /* 0x000fe20008400000 */
[----:B------:R-:W-:Y:S02]  /*248a0*/  ULDC UR5, c[0x0][0x154] ;  /* 0x0000550000057ab9 */ /* 0x000fe40000000800 */
[----:B------:R-:W-:-:S03]  /*248b0*/  FMUL R10, R4, UR5 ;  /* 0x00000005040a7c20 */ /* 0x000fc60008400000 */
[----:B------:R-:W0:Y:S08]  /*248c0*/  F2I.U32.TRUNC.NTZ R2, R2 ;  /* 0x0000000200027305 */ /* 0x000e30000020f000 */
[----:B------:R-:W2:Y:S01]  /*248d0*/  F2I.U32.TRUNC.NTZ R10, R10 ;  /* 0x0000000a000a7305 */ /* 0x000ea2000020f000 */
[----:B0-----:R-:W-:Y:S02]  /*248e0*/  IMAD.MOV R4, RZ, RZ, -R2 ;  /* 0x000000ffff047224 */ /* 0x001fe400078e0a02 */
[----:B------:R-:W-:-:S02]  /*248f0*/  IMAD.MOV.U32 R2, RZ, RZ, R15 ;  /* 0x000000ffff027224 */ /* 0x000fc400078e000f */
[----:B-1----:R-:W-:Y:S02]  /*24900*/  IMAD R8, R3, R4, R8 ;  /* 0x0000000403087224 */ /* 0x002fe400078e0208 */
[----:B--2---:R-:W-:-:S04]  /*24910*/  IMAD.MOV R3, RZ, RZ, -R10 ;  /* 0x000000ffff037224 */ /* 0x004fc800078e0a0a */
[----:B---3--:R-:W-:Y:S02]  /*24920*/  @P4 IMAD R8, R12, R3, R5 ;  /* 0x000000030c084224 */ /* 0x008fe400078e0205 */
[----:B------:R-:W-:Y:S01]  /*24930*/  IMAD.MOV.U32 R3, RZ, RZ, R16 ;  /* 0x000000ffff037224 */ /* 0x000fe200078e0010 */
[----:B------:R-:W-:Y:S06]  /*24940*/  @!P1 BRA `(.L_x_563) ;  /* 0x0000000000289947 */ /* 0x000fec0003800000 */
[----:B------:R-:W-:Y:S02]  /*24950*/  ULDC UR5, c[0x0][0x634] ;  /* 0x00018d0000057ab9 */ /* 0x000fe40000000800 */
[----:B------:R-:W-:-:S05]  /*24960*/  IADD3 R3, P1, R15, UR5, RZ ;  /* 0x000000050f037c10 */ /* 0x000fca000ff3e0ff */
[----:B------:R-:W-:-:S04]  /*24970*/  IMAD.X R11, RZ, RZ, R16, P1 ;  /* 0x000000ffff0b7224 */ /* 0x000fc800008e0610 */
[----:B------:R-:W-:-:S04]  /*24980*/  IMAD.WIDE.U32 R4, R11, UR6, RZ ;  /* 0x000000060b047c25 */ /* 0x000fc8000f8e00ff */
[----:B------:R-:W-:-:S04]  /*24990*/  IMAD.WIDE.U32 R4, P1, R3, UR7, R4 ;  /* 0x0000000703047c25 */ /* 0x000fc8000f820004 */
[----:B------:R-:W-:-:S04]  /*249a0*/  IMAD.WIDE.U32 R2, R3, UR6, RZ ;  /* 0x0000000603027c25 */ /* 0x000fc8000f8e00ff */
[----:B------:R-:W-:Y:S01]  /*249b0*/  IMAD.MOV.U32 R2, RZ, RZ, R5 ;  /* 0x000000ffff027224 */ /* 0x000fe200078e0005 */
[----:B------:R-:W-:Y:S01]  /*249c0*/  IADD3 RZ, P3, R3, R4, RZ ;  /* 0x0000000403ff7210 */ /* 0x000fe20007f7e0ff */
[----:B------:R-:W-:-:S04]  /*249d0*/  IMAD.X R3, RZ, RZ, RZ, P1 ;  /* 0x000000ffff037224 */ /* 0x000fc800008e06ff */
[----:B------:R-:W-:-:S08]  /*249e0*/  IMAD.WIDE.U32.X R2, R11, UR7, R2, P3 ;  /* 0x000000070b027c25 */ /* 0x000fd000098e0402 */
.L_x_563:
[--C-:B------:R-:W-:Y:S01]  /*249f0*/  SHF.R.U64 R10, R2, UR8, R3.reuse ;  /* 0x00000008020a7c19 */ /* 0x100fe20008001203 */
[----:B------:R-:W-:Y:S01]  /*24a00*/  ULDC.64 UR6, c[0x0][0x620] ;  /* 0x0001880000067ab9 */ /* 0x000fe20000000a00 */
[----:B------:R-:W-:Y:S01]  /*24a10*/  SHF.R.U32.HI R2, RZ, UR8, R3 ;  /* 0x00000008ff027c19 */ /* 0x000fe20008011603 */
[----:B------:R-:W-:Y:S01]  /*24a20*/  IMAD.MOV.U32 R3, RZ, RZ, R16 ;  /* 0x000000ffff037224 */ /* 0x000fe200078e0010 */
[----:B------:R-:W-:Y:S01]  /*24a30*/  IADD3 R11, P1, RZ, -R10, RZ ;  /* 0x8000000aff0b7210 */ /* 0x000fe20007f3e0ff */
[----:B------:R-:W-:-:S04]  /*24a40*/  ULDC UR5, c[0x0][0x618] ;  /* 0x0001860000057ab9 */ /* 0x000fc80000000800 */
[----:B------:R-:W-:-:S04]  /*24a50*/  IMAD.X R2, RZ, RZ, ~R2, P1 ;  /* 0x000000ffff027224 */ /* 0x000fc800008e0e02 */
[----:B------:R-:W-:-:S04]  /*24a60*/  IMAD R2, R2, UR6, RZ ;  /* 0x0000000602027c24 */ /* 0x000fc8000f8e02ff */
[----:B------:R-:W-:Y:S02]  /*24a70*/  IMAD R5, R11, UR7, R2 ;  /* 0x000000070b057c24 */ /* 0x000fe4000f8e0202 */
[----:B------:R-:W-:-:S04]  /*24a80*/  IMAD.MOV.U32 R2, RZ, RZ, R15 ;  /* 0x000000ffff027224 */ /* 0x000fc800078e000f */
[----:B------:R-:W-:Y:S01]  /*24a90*/  IMAD.WIDE.U32 R2, R11, UR6, R2 ;  /* 0x000000060b027c25 */ /* 0x000fe2000f8e0002 */
[----:B------:R-:W-:Y:S02]  /*24aa0*/  ULDC.64 UR6, c[0x0][0x640] ;  /* 0x0001900000067ab9 */ /* 0x000fe40000000a00 */
[----:B------:R-:W-:Y:S01]  /*24ab0*/  ISETP.NE.U32.AND P1, PT, RZ, UR6, PT ;  /* 0x00000006ff007c0c */ /* 0x000fe2000bf25070 */
[----:B------:R-:W-:-:S03]  /*24ac0*/  IMAD.IADD R3, R3, 0x1, R5 ;  /* 0x0000000103037824 */ /* 0x000fc600078e0205 */
[----:B------:R-:W-:Y:S02]  /*24ad0*/  ISETP.NE.AND.EX P1, PT, RZ, UR7, PT, P1 ;  /* 0x00000007ff007c0c */ /* 0x000fe4000bf25310 */
[--C-:B------:R-:W-:Y:S02]  /*24ae0*/  SHF.R.U64 R11, R2, UR5, R3.reuse ;  /* 0x00000005020b7c19 */ /* 0x100fe40008001203 */
[----:B------:R-:W-:Y:S01]  /*24af0*/  SHF.R.U32.HI R2, RZ, UR5, R3 ;  /* 0x00000005ff027c19 */ /* 0x000fe20008011603 */
[----:B------:R-:W-:-:S03]  /*24b00*/  ULDC UR5, c[0x0][0x608] ;  /* 0x0001820000057ab9 */ /* 0x000fc60000000800 */
[--C-:B------:R-:W-:Y:S02]  /*24b10*/  SHF.R.U64 R12, R11, UR5, R2.reuse ;  /* 0x000000050b0c7c19 */ /* 0x100fe40008001202 */
[----:B------:R-:W-:Y:S01]  /*24b20*/  SHF.R.U32.HI R3, RZ, UR5, R2 ;  /* 0x00000005ff037c19 */ /* 0x000fe20008011602 */
[----:B------:R-:W-:-:S03]  /*24b30*/  ULDC UR5, c[0x0][0x658] ;  /* 0x0001960000057ab9 */ /* 0x000fc60000000800 */
[--C-:B------:R-:W-:Y:S02]  /*24b40*/  SHF.R.U64 R13, R12, UR5, R3.reuse ;  /* 0x000000050c0d7c19 */ /* 0x100fe40008001203 */
[----:B------:R-:W-:-:S03]  /*24b50*/  SHF.R.U32.HI R15, RZ, UR5, R3 ;  /* 0x00000005ff0f7c19 */ /* 0x000fc60008011603 */
[----:B------:R-:W-:Y:S02]  /*24b60*/  IMAD.MOV.U32 R2, RZ, RZ, R13 ;  /* 0x000000ffff027224 */ /* 0x000fe400078e000d */
        /* <DEDUP_REMOVED lines=12> */
.L_x_564:
[----:B------:R-:W-:Y:S01]  /*24c30*/  ULDC UR5, c[0x0][0x648] ;  /* 0x0001920000057ab9 */ /* 0x000fe20000000800 */
[----:B------:R-:W-:Y:S02]  /*24c40*/  LOP3.LUT R12, R12, UR17, RZ, 0xc0, !PT ;  /* 0x000000110c0c7c12 */ /* 0x000fe4000f8ec0ff */
[----:B------:R-:W-:Y:S01]  /*24c50*/  SHF.R.U64 R3, R2, UR5, R3 ;  /* 0x0000000502037c19 */ /* 0x000fe20008001203 */
[----:B------:R-:W-:-:S04]  /*24c60*/  ULDC UR5, c[0x0][0x638] ;  /* 0x00018e0000057ab9 */ /* 0x000fc80000000800 */
[----:B------:R-:W-:Y:S02]  /*24c70*/  IMAD.MOV R2, RZ, RZ, -R3 ;  /* 0x000000ffff027224 */ /* 0x000fe400078e0a03 */
[----:B------:R-:W-:Y:S02]  /*24c80*/  IMAD R5, R3, UR18, R12 ;  /* 0x0000001203057c24 */ /* 0x000fe4000f8e020c */
[----:B------:R-:W-:Y:S01]  /*24c90*/  IMAD R13, R2, UR5, R13 ;  /* 0x00000005020d7c24 */ /* 0x000fe2000f8e020d */
[----:B------:R-:W-:Y:S01]  /*24ca0*/  ULDC UR5, c[0x0][0x610] ;  /* 0x0001840000057ab9 */ /* 0x000fe20000000800 */
[----:B------:R-:W-:Y:S01]  /*24cb0*/  LOP3.LUT R2, R11, UR4, RZ, 0xc0, !PT ;  /* 0x000000040b027c12 */ /* 0x000fe2000f8ec0ff */
[----:B------:R-:W-:Y:S01]  /*24cc0*/  IMAD R8, R5, UR5, R8 ;  /* 0x0000000505087c24 */ /* 0x000fe2000f8e0208 */
[----:B------:R-:W-:-:S03]  /*24cd0*/  ULDC UR5, c[0x0][0x600] ;  /* 0x0001800000057ab9 */ /* 0x000fc60000000800 */
[----:B------:R-:W-:Y:S02]  /*24ce0*/  IMAD R13, R13, UR5, R2 ;  /* 0x000000050d0d7c24 */ /* 0x000fe4000f8e0202 */
[----:B------:R-:W-:-:S03]  /*24cf0*/  IMAD.MOV.U32 R2, RZ, RZ, 0x1 ;  /* 0x00000001ff027424 */ /* 0x000fc600078e00ff */
[----:B------:R-:W-:Y:S02]  /*24d00*/  SEL R4, R13, R8, !P4 ;  /* 0x000000080d047207 */ /* 0x000fe40006000000 */
[----:B------:R-:W-:-:S07]  /*24d10*/  SEL R5, R8, R13, !P4 ;  /* 0x0000000d08057207 */ /* 0x000fce0006000000 */
.L_x_562:
[----:B------:R-:W-:Y:S05]  /*24d20*/  BSYNC B1 ;  /* 0x0000000000017941 */ /* 0x000fea0003800000 */
.L_x_561:
[----:B------:R-:W-:-:S13]  /*24d30*/  LOP3.LUT P1, RZ, R2, 0xff, RZ, 0xc0, !PT ;  /* 0x000000ff02ff7812 */ /* 0x000fda000782c0ff */
[----:B------:R-:W-:Y:S05]  /*24d40*/  @P1 BRA `(.L_x_565) ;  /* 0xfffffff400401947 */ /* 0x000fea000383ffff */
[----:B------:R-:W-:Y:S05]  /*24d50*/  BSYNC B0 ;  /* 0x0000000000007941 */ /* 0x000fea0003800000 */
.L_x_553:
[----:B------:R-:W-:-:S03]  /*24d60*/  UMOV UR5, 0xffffffff ;  /* 0xffffffff00057882 */ /* 0x000fc60000000000 */
[----:B------:R-:W-:Y:S05]  /*24d70*/  BRA.DIV UR5, `(.L_x_566) ;  /* 0x0000000605047947 */ /* 0x000fea000b800000 */
[----:B------:R-:W-:-:S13]  /*24d80*/  ELECT P0, URZ, PT ;  /* 0x00000000003f782f */ /* 0x000fda0003800000 */
.L_x_579:
[----:B------:R-:W-:Y:S04]  /*24d90*/  BSSY B0, `(.L_x_567) ;  /* 0x0000023000007945 */ /* 0x000fe80003800000 */
[----:B------:R-:W-:Y:S05]  /*24da0*/  @!P0 BRA `(.L_x_568) ;  /* 0x0000000000848947 */ /* 0x000fea0003800000 */
[----:B------:R-:W-:-:S04]  /*24db0*/  ULOP3.LUT UR5, UR13, 0x2, URZ, 0xfc, !UPT ;  /* 0x000000020d057892 */ /* 0x000fc8000f8efc3f */
[----:B------:R-:W-:-:S06]  /*24dc0*/  UISETP.NE.AND UP0, UPT, UR5, 0x3, UPT ;  /* 0x000000030500788c */ /* 0x000fcc000bf05270 */
[----:B------:R-:W-:-:S13]  /*24dd0*/  PLOP3.LUT P0, PT, PT, PT, UP0, 0x80, 0x0 ;  /* 0x000000000000781c */ /* 0x000fda0003f0f008 */
[----:B------:R-:W-:Y:S05]  /*24de0*/  @!P0 BRA `(.L_x_569) ;  /* 0x0000000000048947 */ /* 0x000fea0003800000 */
[----:B------:R-:W-:Y:S01]  /*24df0*/  BPT.TRAP 0x1 ;  /* 0x000000040000795c */ /* 0x000fe20000300000 */
.L_x_569:
[----:B------:R-:W0:Y:S01]  /*24e00*/  S2R R3, SR_CgaCtaId ;  /* 0x0000000000037919 */ /* 0x000e220000008800 */
[----:B------:R-:W-:Y:S02]  /*24e10*/  MOV R0, 0x400 ;  /* 0x0000040000007802 */ /* 0x000fe40000000f00 */
[----:B------:R-:W-:Y:S02]  /*24e20*/  SHF.L.U32 R2, R6, 0x1f, RZ ;  /* 0x0000001f06027819 */ /* 0x000fe400000006ff */
[----:B0-----:R-:W-:-:S05]  /*24e30*/  LEA R0, R3, R0, 0x18 ;  /* 0x0000000003007211 */ /* 0x001fca00078ec0ff */
[----:B------:R-:W-:-:S04]  /*24e40*/  VIADD R0, R0, 0x18 ;  /* 0x0000001800007836 */ /* 0x000fc80000000000 */
[----:B------:R-:W-:-:S04]  /*24e50*/  IMAD R3, R7, 0x8, R0 ;  /* 0x0000000807037824 */ /* 0x000fc800078e0200 */
[----:B------:R-:W0:Y:S02]  /*24e60*/  SYNCS.PHASECHK.TRANS64.TRYWAIT P0, [R3+URZ], R2 ;  /* 0x00000002030075a7 */ /* 0x000e24000800017f */
[----:B0-----:R-:W-:Y:S05]  /*24e70*/  @!P0 BRA `(.L_x_570) ;  /* 0x0000000000e88947 */ /* 0x001fea0003800000 */
.L_x_580:
[----:B------:R-:W-:-:S05]  /*24e80*/  VIADD R7, R7, 0x1 ;  /* 0x0000000107077836 */ /* 0x000fca0000000000 */
[----:B------:R-:W-:-:S04]  /*24e90*/  ISETP.NE.AND P0, PT, R7, 0x3, PT ;  /* 0x000000030700780c */ /* 0x000fc80003f05270 */
[----:B0-----:R-:W-:Y:S02]  /*24ea0*/  SEL R3, RZ, 0x1, P0 ;  /* 0x00000001ff037807 */ /* 0x001fe40000000000 */
[----:B------:R-:W-:Y:S02]  /*24eb0*/  SEL R7, R7, RZ, P0 ;  /* 0x000000ff07077207 */ /* 0x000fe40000000000 */
[----:B------:R-:W-:-:S03]  /*24ec0*/  LOP3.LUT R5, R6, R3, RZ, 0x3c, !PT ;  /* 0x0000000306057212 */ /* 0x000fc600078e3cff */
[----:B------:R-:W-:Y:S01]  /*24ed0*/  IMAD R3, R7, 0x8, R0 ;  /* 0x0000000807037824 */ /* 0x000fe200078e0200 */
[----:B------:R-:W-:-:S04]  /*24ee0*/  SHF.L.U32 R2, R5, 0x1f, RZ ;  /* 0x0000001f05027819 */ /* 0x000fc800000006ff */
[----:B------:R-:W0:Y:S02]  /*24ef0*/  SYNCS.PHASECHK.TRANS64.TRYWAIT P0, [R3+URZ], R2 ;  /* 0x00000002030075a7 */ /* 0x000e24000800017f */
[----:B0-----:R-:W-:Y:S05]  /*24f00*/  @!P0 BRA `(.L_x_571) ;  /* 0x0000000000d88947 */ /* 0x001fea0003800000 */
.L_x_581:
[----:B0-----:R-:W-:-:S05]  /*24f10*/  VIADD R2, R7, 0x1 ;  /* 0x0000000107027836 */ /* 0x001fca0000000000 */
[----:B------:R-:W-:-:S04]  /*24f20*/  ISETP.NE.AND P0, PT, R2, 0x3, PT ;  /* 0x000000030200780c */ /* 0x000fc80003f05270 */
[----:B------:R-:W-:Y:S02]  /*24f30*/  SEL R4, RZ, 0x1, P0 ;  /* 0x00000001ff047807 */ /* 0x000fe40000000000 */
[----:B------:R-:W-:Y:S02]  /*24f40*/  SEL R3, R2, RZ, P0 ;  /* 0x000000ff02037207 */ /* 0x000fe40000000000 */
[----:B------:R-:W-:-:S03]  /*24f50*/  LOP3.LUT R4, R5, R4, RZ, 0x3c, !PT ;  /* 0x0000000405047212 */ /* 0x000fc600078e3cff */
[----:B------:R-:W-:Y:S01]  /*24f60*/  IMAD R3, R3, 0x8, R0 ;  /* 0x0000000803037824 */ /* 0x000fe200078e0200 */
[----:B------:R-:W-:-:S07]  /*24f70*/  SHF.L.U32 R0, R4, 0x1f, RZ ;  /* 0x0000001f04007819 */ /* 0x000fce00000006ff */
.L_x_572:
[----:B0-----:R0:W1:Y:S02]  /*24f80*/  SYNCS.PHASECHK.TRANS64.TRYWAIT P0, [R3+URZ], R0 ;  /* 0x00000000030075a7 */ /* 0x001064000800017f */
[----:B-1----:R-:W-:Y:S05]  /*24f90*/  @!P0 NANOSLEEP.SYNCS 0x989680 ;  /* 0x009896800000895d */ /* 0x002fea0003900000 */
[----:B------:R-:W1:Y:S02]  /*24fa0*/  @!P0 SYNCS.PHASECHK.TRANS64 P0, [R3+URZ], R0 ;  /* 0x00000000030085a7 */ /* 0x000e64000800007f */
[----:B-1----:R-:W-:Y:S05]  /*24fb0*/  @!P0 BRA `(.L_x_572) ;  /* 0xfffffffc00f08947 */ /* 0x002fea000383ffff */
.L_x_568:
[----:B------:R-:W-:Y:S05]  /*24fc0*/  BSYNC B0 ;  /* 0x0000000000007941 */ /* 0x000fea0003800000 */
.L_x_567:
[----:B------:R-:W-:Y:S05]  /*24fd0*/  EXIT ;  /* 0x000000000000794d */ /* 0x000fea0003800000 */
.L_x_17:
[----:B-1----:R-:W-:-:S04]  /*24fe0*/  IMAD.U32 R3, RZ, RZ, UR6 ;  /* 0x00000006ff037e24 */ /* 0x002fc8000f8e00ff */
[----:B------:R1:W3:Y:S03]  /*24ff0*/  SYNCS.PHASECHK.TRANS64.TRYWAIT P0, [R3+URZ], R0 ;  /* 0x00000000030075a7 */ /* 0x0002e6000800017f */
[----:B---3--:R-:W-:Y:S05]  /*25000*/  @!P0 NANOSLEEP.SYNCS 0x989680 ;  /* 0x009896800000895d */ /* 0x008fea0003900000 */
[----:B------:R-:W3:Y:S02]  /*25010*/  @!P0 SYNCS.PHASECHK.TRANS64 P0, [R3+URZ], R0 ;  /* 0x00000000030085a7 */ /* 0x000ee4000800007f */
[----:B---3--:R-:W-:Y:S05]  /*25020*/  @!P0 BRA `(.L_x_17) ;  /* 0xfffffffc00ec8947 */ /* 0x008fea000383ffff */
[----:B------:R-:W-:Y:S05]  /*25030*/  BRA `(.L_x_16) ;  /* 0xfffffdd800b07947 */ /* 0x000fea000383ffff */
.L_x_23:
[----:B-----5:R1:W-:Y:S02]  /*25040*/  STL [R1+0x46c], R0 ;  /* 0x00046c0001007387 */ /* 0x0203e40000100800 */
[----:B-1----:R-:W-:-:S04]  /*25050*/  IMAD.U32 R0, RZ, RZ, UR16 ;  /* 0x00000010ff007e24 */ /* 0x002fc8000f8e00ff */
[----:B------:R1:W3:Y:S03]  /*25060*/  SYNCS.PHASECHK.TRANS64.TRYWAIT P0, [R0+URZ], R2 ;  /* 0x00000002000075a7 */ /* 0x0002e6000800017f */
[----:B---3--:R-:W-:Y:S05]  /*25070*/  @!P0 NANOSLEEP.SYNCS 0x989680 ;  /* 0x009896800000895d */ /* 0x008fea0003900000 */
[----:B------:R1:W3:Y:S02]  /*25080*/  @!P0 SYNCS.PHASECHK.TRANS64 P0, [R0+URZ], R2 ;  /* 0x00000002000085a7 */ /* 0x0002e4000800007f */
[----:B-1----:R1:W5:Y:S02]  /*25090*/  LDL.LU R0, [R1+0x46c] ;  /* 0x00046c0001007983 */ /* 0x0023640000300800 */
[----:B-1-3--:R-:W-:Y:S05]  /*250a0*/  @!P0 BRA `(.L_x_23) ;  /* 0xfffffffc00e48947 */ /* 0x00afea000383ffff */
[----:B------:R-:W-:Y:S05]  /*250b0*/  BRA `(.L_x_22) ;  /* 0xfffffe1c007c7947 */ /* 0x000fea000383ffff */
.L_x_554:
[----:B------:R-:W-:Y:S01]  /*250c0*/  BSSY B1, `(.L_x_573) ;  /* 0x0000006000017945 */ /* 0x000fe20003800000 */
[----:B------:R-:W-:-:S07]  /*250d0*/  IMAD.MOV.U32 R2, RZ, RZ, -0x1 ;  /* 0xffffffffff027424 */ /* 0x000fce00078e00ff */
[----:B------:R-:W-:Y:S05]  /*250e0*/  WARPSYNC.COLLECTIVE R2, `(.L_x_574) ;  /* 0x00000000020c7348 */ /* 0x000fea0003c00000 */
[----:B------:R-:W-:Y:S02]  /*250f0*/  ELECT P1, UR62, PT ;  /* 0x00000000003e782f */ /* 0x000fe40003820000 */
[----:B------:R-:W-:Y:S01]  /*25100*/  MOV R2, UR62 ;  /* 0x0000003e00027c02 */ /* 0x000fe20008000f00 */
[----:B------:R-:W-:Y:S10]  /*25110*/  ENDCOLLECTIVE ;  /* 0x000000000000791b */ /* 0x000ff40003800000 */
.L_x_574:
[----:B------:R-:W-:Y:S05]  /*25120*/  BSYNC B1 ;  /* 0x0000000000017941 */ /* 0x000fea0003800000 */
.L_x_573:
[----:B------:R-:W-:Y:S05]  /*25130*/  BRA `(.L_x_575) ;  /* 0xfffffff000507947 */ /* 0x000fea000383ffff */
.L_x_557:
[----:B-1----:R1:W2:Y:S02]  /*25140*/  SYNCS.PHASECHK.TRANS64.TRYWAIT P1, [R16+URZ+0x18], R11 ;  /* 0x0000180b100075a7 */ /* 0x0022a4000802017f */
[----:B--2---:R-:W-:Y:S05]  /*25150*/  @!P1 NANOSLEEP.SYNCS 0x989680 ;  /* 0x009896800000995d */ /* 0x004fea0003900000 */
[----:B------:R-:W2:Y:S02]  /*25160*/  @!P1 SYNCS.PHASECHK.TRANS64 P1, [R16+URZ+0x18], R11 ;  /* 0x0000180b100095a7 */ /* 0x000ea4000802007f */
[----:B--2---:R-:W-:Y:S05]  /*25170*/  @!P1 BRA `(.L_x_557) ;  /* 0xfffffffc00f09947 */ /* 0x004fea000383ffff */
[----:B------:R-:W-:Y:S05]  /*25180*/  BRA `(.L_x_576) ;  /* 0xfffffff000847947 */ /* 0x000fea000383ffff */
.L_x_566:
[----:B------:R-:W-:Y:S01]  /*25190*/  BSSY B0, `(.L_x_577) ;  /* 0x0000006000007945 */ /* 0x000fe20003800000 */
[----:B------:R-:W-:-:S07]  /*251a0*/  IMAD.MOV.U32 R2, RZ, RZ, -0x1 ;  /* 0xffffffffff027424 */ /* 0x000fce00078e00ff */
[----:B------:R-:W-:Y:S05]  /*251b0*/  WARPSYNC.COLLECTIVE R2, `(.L_x_578) ;  /* 0x00000000020c7348 */ /* 0x000fea0003c00000 */
[----:B------:R-:W-:Y:S02]  /*251c0*/  ELECT P1, UR62, PT ;  /* 0x00000000003e782f */ /* 0x000fe40003820000 */
[----:B------:R-:W-:Y:S01]  /*251d0*/  MOV R2, UR62 ;  /* 0x0000003e00027c02 */ /* 0x000fe20008000f00 */
[----:B------:R-:W-:Y:S10]  /*251e0*/  ENDCOLLECTIVE ;  /* 0x000000000000791b */ /* 0x000ff40003800000 */
.L_x_578:
[----:B------:R-:W-:Y:S05]  /*251f0*/  BSYNC B0 ;  /* 0x0000000000007941 */ /* 0x000fea0003800000 */
.L_x_577:
[----:B------:R-:W-:Y:S01]  /*25200*/  PLOP3.LUT P0, PT, P1, PT, PT, 0x80, 0x0 ;  /* 0x000000000000781c */ /* 0x000fe20000f0f070 */
[----:B------:R-:W-:-:S12]  /*25210*/  BRA `(.L_x_579) ;  /* 0xfffffff800dc7947 */ /* 0x000fd8000383ffff */
.L_x_570:
[----:B0-----:R0:W1:Y:S02]  /*25220*/  SYNCS.PHASECHK.TRANS64.TRYWAIT P0, [R3+URZ], R2 ;  /* 0x00000002030075a7 */ /* 0x001064000800017f */
[----:B-1----:R-:W-:Y:S05]  /*25230*/  @!P0 NANOSLEEP.SYNCS 0x989680 ;  /* 0x009896800000895d */ /* 0x002fea0003900000 */
[----:B------:R-:W1:Y:S02]  /*25240*/  @!P0 SYNCS.PHASECHK.TRANS64 P0, [R3+URZ], R2 ;  /* 0x00000002030085a7 */ /* 0x000e64000800007f */
[----:B-1----:R-:W-:Y:S05]  /*25250*/  @!P0 BRA `(.L_x_570) ;  /* 0xfffffffc00f08947 */ /* 0x002fea000383ffff */
[----:B------:R-:W-:Y:S05]  /*25260*/  BRA `(.L_x_580) ;  /* 0xfffffffc00047947 */ /* 0x000fea000383ffff */
.L_x_571:
[----:B0-----:R0:W1:Y:S02]  /*25270*/  SYNCS.PHASECHK.TRANS64.TRYWAIT P0, [R3+URZ], R2 ;  /* 0x00000002030075a7 */ /* 0x001064000800017f */
[----:B-1----:R-:W-:Y:S05]  /*25280*/  @!P0 NANOSLEEP.SYNCS 0x989680 ;  /* 0x009896800000895d */ /* 0x002fea0003900000 */
[----:B------:R-:W1:Y:S02]  /*25290*/  @!P0 SYNCS.PHASECHK.TRANS64 P0, [R3+URZ], R2 ;  /* 0x00000002030085a7 */ /* 0x000e64000800007f */
[----:B-1----:R-:W-:Y:S05]  /*252a0*/  @!P0 BRA `(.L_x_571) ;  /* 0xfffffffc00f08947 */ /* 0x002fea000383ffff */
[----:B------:R-:W-:Y:S05]  /*252b0*/  BRA `(.L_x_581) ;  /* 0xfffffffc00147947 */ /* 0x000fea000383ffff */
.L_x_582:
[----:B------:R-:W-:-:S00]  /*252c0*/  BRA `(.L_x_582) ;  /* 0xfffffffc00fc7947 */ /* 0x000fc0000383ffff */
[----:B------:R-:W-:-:S00]  /*252d0*/  NOP ;  /* 0x0000000000007918 */ /* 0x000fc00000000000 */
        /* <DEDUP_REMOVED lines=10> */
.L_x_583:


//--------------------- .nv.shared._ZN7cutlass13device_kernelINS_4gemm6kernel13GemmUniversalIN4cute5tupleIJiiiiEEENS1_10collective13CollectiveMmaINS1_37MainloopSm90TmaGmmaWarpSpecializedFP8ILi3ENS5_IJNS4_1CILi1EEESB_SB_EEENS1_35KernelTmaWarpSpecializedCooperativeEEENS5_IJNSA_ILi256EEESF_NSA_ILi64EEEEEENS_12float_e4m3_tENS5_IJlSB_lEEESI_SJ_NS4_8TiledMMAINS4_8MMA_AtomIJNS4_4SM904GMMA31MMA_64x256x32_F32E4M3E4M3_SS_TNILNSN_7ScaleInE1ELSP_1EEEEEENS4_6LayoutINS5_IJNSA_ILi2EEESB_SB_EEENS5_IJSB_NSA_ILi0EEESV_EEEEENS5_IJNS4_10UnderscoreESY_SY_EEEEENS4_13SM90_TMA_LOADENS4_14ComposedLayoutINS4_7SwizzleILi2ELi4ELi3EEENS4_18smem_ptr_flag_bitsILi8EEENSS_INS5_IJNSA_ILi8EEESG_EEENS5_IJSG_SB_EEEEEEEvNS4_8identityES11_S1B_vS1C_EENS_8epilogue10collective6detail29Sm90TmaWarpSpecializedAdapterINS1F_15DefaultEpilogueISI_SJ_SJ_NS1E_6thread17LinearCombinationISI_Li1EffLNS1J_9ScaleType4KindE0ELNS_15FloatRoundStyleE2ESI_EENS1_15EpilogueDefaultEEEEEvvEEEEvNT_6ParamsE --------------------------
	.section	.nv.shared._ZN7cutlass13device_kernelINS_4gemm6kernel13GemmUniversalIN4cute5tupleIJiiiiEEENS1_10collective13CollectiveMmaINS1_37MainloopSm90TmaGmmaWarpSpecializedFP8ILi3ENS5_IJNS4_1CILi1EEESB_SB_EEENS1_35KernelTmaWarpSpecializedCooperativeEEENS5_IJNSA_ILi256EEESF_NSA_ILi64EEEEEENS_12float_e4m3_tENS5_IJlSB_lEEESI_SJ_NS4_8TiledMMAINS4_8MMA_AtomIJNS4_4SM904GMMA31MMA_64x256x32_F32E4M3E4M3_SS_TNILNSN_7ScaleInE1ELSP_1EEEEEENS4_6LayoutINS5_IJNSA_ILi2EEESB_SB_EEENS5_IJSB_NSA_ILi0EEESV_EEEEENS5_IJNS4_10UnderscoreESY_SY_EEEEENS4_13SM90_TMA_LOADENS4_14ComposedLayoutINS4_7SwizzleILi2ELi4ELi3EEENS4_18smem_ptr_flag_bitsILi8EEENSS_INS5_IJNSA_ILi8EEESG_EEENS5_IJSG_SB_EEEEEEEvNS4_8identityES11_S1B_vS1C_EENS_8epilogue10collective6detail29Sm90TmaWarpSpecializedAdapterINS1F_15DefaultEpilogueISI_SJ_SJ_NS1E_6thread17LinearCombinationISI_Li1EffLNS1J_9ScaleType4KindE0ELNS_15FloatRoundStyleE2ESI_EENS1_15EpilogueDefaultEEEEEvvEEEEvNT_6ParamsE,"aw",@nobits
	.sectionflags	@""
	.align	16
	.zero		1024


//--------------------- .nv.shared.reserved.0     --------------------------
	.section	.nv.shared.reserved.0,"aw",@nobits
	.weak		__nv_reservedSMEM_offset_0_alias
	.size		__nv_reservedSMEM_offset_0_alias, 0, 0
	.other		__nv_reservedSMEM_offset_0_alias,@"STO_CUDA_RESERVED_SHARED STV_DEFAULT"
__nv_reservedSMEM_offset_0_alias:
	.zero		0


//--------------------- .nv.global                --------------------------
	.section	.nv.global,"aw",@nobits
.nv.global:
	.type		_ZN40_INTERNAL_599b5e0c_4_k_cu_0d14456b_277304cute1_E,@object
	.size		_ZN40_INTERNAL_599b5e0c_4_k_cu_0d14456b_277304cute1_E,(_ZN40_INTERNAL_599b5e0c_4_k_cu_0d14456b_277304cuda3std3__45__cpo6cbeginE - _ZN40_INTERNAL_599b5e0c_4_k_cu_0d14456b_277304cute1_E)
_ZN40_INTERNAL_599b5e0c_4_k_cu_0d14456b_277304cute1_E:
	.zero		1
	.type		_ZN40_INTERNAL_599b5e0c_4_k_cu_0d14456b_277304cuda3std3__45__cpo6cbeginE,@object
	.size		_ZN40_INTERNAL_599b5e0c_4_k_cu_0d14456b_277304cuda3std3__45__cpo6cbeginE,(_ZN40_INTERNAL_599b5e0c_4_k_cu_0d14456b_277304cuda3std3__48in_placeE - _ZN40_INTERNAL_599b5e0c_4_k_cu_0d14456b_277304cuda3std3__45__cpo6cbeginE)
_ZN40_INTERNAL_599b5e0c_4_k_cu_0d14456b_277304cuda3std3__45__cpo6cbeginE:
	.zero		1
	.type		_ZN40_INTERNAL_599b5e0c_4_k_cu_0d14456b_277304cuda3std3__48in_placeE,@object
	.size		_ZN40_INTERNAL_599b5e0c_4_k_cu_0d14456b_277304cuda3std3__48in_placeE,(_ZN40_INTERNAL_599b5e0c_4_k_cu_0d14456b_277304cuda3std6ranges3__45__cpo9iter_moveE - _ZN40_INTERNAL_599b5e0c_4_k_cu_0d14456b_277304cuda3std3__48in_placeE)
_ZN40_INTERNAL_599b5e0c_4_k_cu_0d14456b_277304cuda3std3__48in_placeE:
	.zero		1
	.type		_ZN40_INTERNAL_599b5e0c_4_k_cu_0d14456b_277304cuda3std6ranges3__45__cpo9iter_moveE,@object
	.size		_ZN40_INTERNAL_599b5e0c_4_k_cu_0d14456b_277304cuda3std6ranges3__45__cpo9iter_moveE,(_ZN40_INTERNAL_599b5e0c_4_k_cu_0d14456b_277304cuda3std3__45__cpo5beginE - _ZN40_INTERNAL_599b5e0c_4_k_cu_0d14456b_277304cuda3std6ranges3__45__cpo9iter_moveE)
_ZN40_INTERNAL_599b5e0c_4_k_cu_0d14456b_277304cuda3std6ranges3__45__cpo9iter_moveE:
	.zero		1
	.type		_ZN40_INTERNAL_599b5e0c_4_k_cu_0d14456b_277304cuda3std3__45__cpo5beginE,@object
	.size		_ZN40_INTERNAL_599b5e0c_4_k_cu_0d14456b_277304cuda3std3__45__cpo5beginE,(_ZN40_INTERNAL_599b5e0c_4_k_cu_0d14456b_277304cuda3std3__442_GLOBAL__N__599b5e0c_4_k_cu_0d14456b_277306ignoreE - _ZN40_INTERNAL_599b5e0c_4_k_cu_0d14456b_277304cuda3std3__45__cpo5beginE)
_ZN40_INTERNAL_599b5e0c_4_k_cu_0d14456b_277304cuda3std3__45__cpo5beginE:
	.zero		1
	.type		_ZN40_INTERNAL_599b5e0c_4_k_cu_0d14456b_277304cuda3std3__442_GLOBAL__N__599b5e0c_4_k_cu_0d14456b_277306ignoreE,@object
	.size		_ZN40_INTERNAL_599b5e0c_4_k_cu_0d14456b_277304cuda3std3__442_GLOBAL__N__599b5e0c_4_k_cu_0d14456b_277306ignoreE,(_ZN40_INTERNAL_599b5e0c_4_k_cu_0d14456b_277304cute7productE - _ZN40_INTERNAL_599b5e0c_4_k_cu_0d14456b_277304cuda3std3__442_GLOBAL__N__599b5e0c_4_k_cu_0d14456b_277306ignoreE)
_ZN40_INTERNAL_599b5e0c_4_k_cu_0d14456b_277304cuda3std3__442_GLOBAL__N__599b5e0c_4_k_cu_0d14456b_277306ignoreE:
	.zero		1
	.type		_ZN40_INTERNAL_599b5e0c_4_k_cu_0d14456b_277304cute7productE,@object
	.size		_ZN40_INTERNAL_599b5e0c_4_k_cu_0d14456b_277304cute7productE,(_ZN40_INTERNAL_599b5e0c_4_k_cu_0d14456b_277304cuda3std3__45__cpo3endE - _ZN40_INTERNAL_599b5e0c_4_k_cu_0d14456b_277304cute7productE)
_ZN40_INTERNAL_599b5e0c_4_k_cu_0d14456b_277304cute7productE:
	.zero		1
	.type		_ZN40_INTERNAL_599b5e0c_4_k_cu_0d14456b_277304cuda3std3__45__cpo3endE,@object
	.size		_ZN40_INTERNAL_599b5e0c_4_k_cu_0d14456b_277304cuda3std3__45__cpo3endE,(_ZN40_INTERNAL_599b5e0c_4_k_cu_0d14456b_277304cuda3std3__419piecewise_constructE - _ZN40_INTERNAL_599b5e0c_4_k_cu_0d14456b_277304cuda3std3__45__cpo3endE)
_ZN40_INTERNAL_599b5e0c_4_k_cu_0d14456b_277304cuda3std3__45__cpo3endE:
	.zero		1
	.type		_ZN40_INTERNAL_599b5e0c_4_k_cu_0d14456b_277304cuda3std3__419piecewise_constructE,@object
	.size		_ZN40_INTERNAL_599b5e0c_4_k_cu_0d14456b_277304cuda3std3__419piecewise_constructE,(_ZN40_INTERNAL_599b5e0c_4_k_cu_0d14456b_277304cuda3std3__45__cpo4cendE - _ZN40_INTERNAL_599b5e0c_4_k_cu_0d14456b_277304cuda3std3__419piecewise_constructE)
_ZN40_INTERNAL_599b5e0c_4_k_cu_0d14456b_277304cuda3std3__419piecewise_constructE:
	.zero		1
	.type		_ZN40_INTERNAL_599b5e0c_4_k_cu_0d14456b_277304cuda3std3__45__cpo4cendE,@object
	.size		_ZN40_INTERNAL_599b5e0c_4_k_cu_0d14456b_277304cuda3std3__45__cpo4cendE,(_ZN40_INTERNAL_599b5e0c_4_k_cu_0d14456b_277304cuda3std6ranges3__45__cpo4swapE - _ZN40_INTERNAL_599b5e0c_4_k_cu_0d14456b_277304cuda3std3__45__cpo4cendE)
_ZN40_INTERNAL_599b5e0c_4_k_cu_0d14456b_277304cuda3std3__45__cpo4cendE:
	.zero		1
	.type		_ZN40_INTERNAL_599b5e0c_4_k_cu_0d14456b_277304cuda3std6ranges3__45__cpo4swapE,@object
	.size		_ZN40_INTERNAL_599b5e0c_4_k_cu_0d14456b_277304cuda3std6ranges3__45__cpo4swapE,(.L_7 - _ZN40_INTERNAL_599b5e0c_4_k_cu_0d14456b_277304cuda3std6ranges3__45__cpo4swapE)
_ZN40_INTERNAL_599b5e0c_4_k_cu_0d14456b_277304cuda3std6ranges3__45__cpo4swapE:
	.zero		1
.L_7:


//--------------------- .nv.constant0._ZN7cutlass13device_kernelINS_4gemm6kernel13GemmUniversalIN4cute5tupleIJiiiiEEENS1_10collective13CollectiveMmaINS1_37MainloopSm90TmaGmmaWarpSpecializedFP8ILi3ENS5_IJNS4_1CILi1EEESB_SB_EEENS1_35KernelTmaWarpSpecializedCooperativeEEENS5_IJNSA_ILi256EEESF_NSA_ILi64EEEEEENS_12float_e4m3_tENS5_IJlSB_lEEESI_SJ_NS4_8TiledMMAINS4_8MMA_AtomIJNS4_4SM904GMMA31MMA_64x256x32_F32E4M3E4M3_SS_TNILNSN_7ScaleInE1ELSP_1EEEEEENS4_6LayoutINS5_IJNSA_ILi2EEESB_SB_EEENS5_IJSB_NSA_ILi0EEESV_EEEEENS5_IJNS4_10UnderscoreESY_SY_EEEEENS4_13SM90_TMA_LOADENS4_14ComposedLayoutINS4_7SwizzleILi2ELi4ELi3EEENS4_18smem_ptr_flag_bitsILi8EEENSS_INS5_IJNSA_ILi8EEESG_EEENS5_IJSG_SB_EEEEEEEvNS4_8identityES11_S1B_vS1C_EENS_8epilogue10collective6detail29Sm90TmaWarpSpecializedAdapterINS1F_15DefaultEpilogueISI_SJ_SJ_NS1E_6thread17LinearCombinationISI_Li1EffLNS1J_9ScaleType4KindE0ELNS_15FloatRoundStyleE2ESI_EENS1_15EpilogueDefaultEEEEEvvEEEEvNT_6ParamsE --------------------------
	.section	.nv.constant0._ZN7cutlass13device_kernelINS_4gemm6kernel13GemmUniversalIN4cute5tupleIJiiiiEEENS1_10collective13CollectiveMmaINS1_37MainloopSm90TmaGmmaWarpSpecializedFP8ILi3ENS5_IJNS4_1CILi1EEESB_SB_EEENS1_35KernelTmaWarpSpecializedCooperativeEEENS5_IJNSA_ILi256EEESF_NSA_ILi64EEEEEENS_12float_e4m3_tENS5_IJlSB_lEEESI_SJ_NS4_8TiledMMAINS4_8MMA_AtomIJNS4_4SM904GMMA31MMA_64x256x32_F32E4M3E4M3_SS_TNILNSN_7ScaleInE1ELSP_1EEEEEENS4_6LayoutINS5_IJNSA_ILi2EEESB_SB_EEENS5_IJSB_NSA_ILi0EEESV_EEEEENS5_IJNS4_10UnderscoreESY_SY_EEEEENS4_13SM90_TMA_LOADENS4_14ComposedLayoutINS4_7SwizzleILi2ELi4ELi3EEENS4_18smem_ptr_flag_bitsILi8EEENSS_INS5_IJNSA_ILi8EEESG_EEENS5_IJSG_SB_EEEEEEEvNS4_8identityES11_S1B_vS1C_EENS_8epilogue10collective6detail29Sm90TmaWarpSpecializedAdapterINS1F_15DefaultEpilogueISI_SJ_SJ_NS1E_6thread17LinearCombinationISI_Li1EffLNS1J_9ScaleType4KindE0ELNS_15FloatRoundStyleE2ESI_EENS1_15EpilogueDefaultEEEEEvvEEEEvNT_6ParamsE,"a",@progbits
	.sectionflags	@""
	.align	4
.nv.constant0._ZN7cutlass13device_kernelINS_4gemm6kernel13GemmUniversalIN4cute5tupleIJiiiiEEENS1_10collective13CollectiveMmaINS1_37MainloopSm90TmaGmmaWarpSpecializedFP8ILi3ENS5_IJNS4_1CILi1EEESB_SB_EEENS1_35KernelTmaWarpSpecializedCooperativeEEENS5_IJNSA_ILi256EEESF_NSA_ILi64EEEEEENS_12float_e4m3_tENS5_IJlSB_lEEESI_SJ_NS4_8TiledMMAINS4_8MMA_AtomIJNS4_4SM904GMMA31MMA_64x256x32_F32E4M3E4M3_SS_TNILNSN_7ScaleInE1ELSP_1EEEEEENS4_6LayoutINS5_IJNSA_ILi2EEESB_SB_EEENS5_IJSB_NSA_ILi0EEESV_EEEEENS5_IJNS4_10UnderscoreESY_SY_EEEEENS4_13SM90_TMA_LOADENS4_14ComposedLayoutINS4_7SwizzleILi2ELi4ELi3EEENS4_18smem_ptr_flag_bitsILi8EEENSS_INS5_IJNSA_ILi8EEESG_EEENS5_IJSG_SB_EEEEEEEvNS4_8identityES11_S1B_vS1C_EENS_8epilogue10collective6detail29Sm90TmaWarpSpecializedAdapterINS1F_15DefaultEpilogueISI_SJ_SJ_NS1E_6thread17LinearCombinationISI_Li1EffLNS1J_9ScaleType4KindE0ELNS_15FloatRoundStyleE2ESI_EENS1_15EpilogueDefaultEEEEEvvEEEEvNT_6ParamsE:
	.zero		1664


//--------------------- SYMBOLS --------------------------

	.type		.nv.reservedSmem.offset0,@object
	.size		.nv.reservedSmem.offset0,0x4
